//
// Generated by NVIDIA NVVM Compiler
//
// Compiler Build ID: CL-36424714
// Cuda compilation tools, release 13.0, V13.0.88
// Based on NVVM 20.0.0
//

.version 9.0
.target sm_100
.address_size 64

	// .globl	wmma_example
.extern .shared .align 16 .b8 smem[];

.visible .entry wmma_example(
	.param .u64 .ptr .align 1 wmma_example_param_0,
	.param .u64 .ptr .align 1 wmma_example_param_1,
	.param .u64 .ptr .align 1 wmma_example_param_2,
	.param .u32 wmma_example_param_3,
	.param .u32 wmma_example_param_4
)
.maxntid 256
{
	.reg .pred 	%p<10>;
	.reg .b16 	%rs<643>;
	.reg .b32 	%r<1273>;
	.reg .b32 	%f<2>;
	.reg .b64 	%rd<92>;

	ld.param.u64 	%rd11, [wmma_example_param_1];
	ld.param.u64 	%rd12, [wmma_example_param_2];
	ld.param.u32 	%r203, [wmma_example_param_3];
	ld.param.u32 	%r204, [wmma_example_param_4];
	mov.u32 	%r249, %ctaid.x;
	mov.u32 	%r250, %ctaid.y;
	mov.u32 	%r251, %tid.x;
	mov.u32 	%r252, %tid.y;
	mov.u32 	%r253, %tid.z;
	shl.b32 	%r254, %r252, 5;
	add.s32 	%r255, %r254, %r251;
	shl.b32 	%r256, %r253, 7;
	add.s32 	%r257, %r255, %r256;
	shl.b32 	%r258, %r249, 8;
	shl.b32 	%r259, %r251, 3;
	and.b32  	%r260, %r259, 24;
	shl.b32 	%r261, %r251, 5;
	and.b32  	%r262, %r261, 128;
	shr.u32 	%r263, %r257, 3;
	or.b32  	%r264, %r262, %r258;
	add.s32 	%r265, %r264, %r263;
	mad.lo.s32 	%r266, %r265, %r204, %r260;
	cvt.s64.s32 	%rd1, %r266;
	shl.b32 	%r267, %r257, 3;
	and.b32  	%r268, %r267, 262080;
	xor.b32  	%r269, %r267, %r255;
	and.b32  	%r270, %r269, 56;
	or.b32  	%r271, %r270, %r268;
	shr.u32 	%r272, %r251, 4;
	and.b32  	%r273, %r272, 1;
	and.b32  	%r274, %r251, 7;
	xor.b32  	%r275, %r273, %r274;
	or.b32  	%r276, %r273, 4;
	xor.b32  	%r277, %r276, %r274;
	shl.b32 	%r278, %r250, 7;
	and.b32  	%r279, %r259, 120;
	or.b32  	%r280, %r279, %r278;
	shr.u32 	%r281, %r257, 4;
	mad.lo.s32 	%r282, %r203, %r281, %r280;
	cvt.s64.s32 	%rd33, %r282;
	and.b32  	%r283, %r267, 262016;
	shr.u32 	%r284, %r255, 1;
	and.b32  	%r285, %r284, 56;
	xor.b32  	%r286, %r285, %r279;
	or.b32  	%r287, %r283, %r286;
	shl.b32 	%r288, %r251, 7;
	and.b32  	%r289, %r288, 1920;
	shl.b32 	%r290, %r253, 1;
	add.s32 	%r291, %r290, %r272;
	xor.b32  	%r292, %r291, %r274;
	shl.b32 	%r293, %r292, 3;
	add.s32 	%r294, %r293, %r289;
	add.s32 	%r295, %r291, 4;
	xor.b32  	%r296, %r295, %r274;
	shl.b32 	%r297, %r296, 3;
	add.s32 	%r298, %r297, %r289;
	add.s32 	%r299, %r291, 8;
	xor.b32  	%r300, %r299, %r274;
	shl.b32 	%r301, %r300, 3;
	add.s32 	%r302, %r301, %r289;
	add.s32 	%r303, %r291, 12;
	xor.b32  	%r304, %r303, %r274;
	shl.b32 	%r305, %r304, 3;
	add.s32 	%r306, %r305, %r289;
	mov.f32 	%f1, 0f00000000;
	// begin inline asm
	{  cvt.rn.f16.f32 %rs515, %f1;}

	// end inline asm
	bar.sync 	0;
	shl.b32 	%r307, %r271, 1;
	mov.u32 	%r308, smem;
	add.s32 	%r205, %r308, %r307;
	mul.wide.s32 	%rd34, %r266, 2;
	add.s64 	%rd13, %rd11, %rd34;
	// begin inline asm
	cp.async.cg.shared.global [%r205], [%rd13], 16, 16;
	// end inline asm
	add.s32 	%r206, %r205, 4096;
	shl.b32 	%r309, %r204, 5;
	mul.wide.s32 	%rd35, %r309, 2;
	add.s64 	%rd14, %rd13, %rd35;
	// begin inline asm
	cp.async.cg.shared.global [%r206], [%rd14], 16, 16;
	// end inline asm
	add.s32 	%r207, %r205, 8192;
	shl.b32 	%r310, %r204, 6;
	mul.wide.s32 	%rd36, %r310, 2;
	add.s64 	%rd15, %rd13, %rd36;
	// begin inline asm
	cp.async.cg.shared.global [%r207], [%rd15], 16, 16;
	// end inline asm
	add.s32 	%r208, %r205, 12288;
	mul.lo.s32 	%r311, %r204, 96;
	mul.wide.s32 	%rd37, %r311, 2;
	add.s64 	%rd16, %rd13, %rd37;
	// begin inline asm
	cp.async.cg.shared.global [%r208], [%rd16], 16, 16;
	// end inline asm
	shl.b32 	%r312, %r287, 1;
	add.s32 	%r313, %r308, 49152;
	add.s32 	%r209, %r313, %r312;
	mul.wide.s32 	%rd38, %r282, 2;
	add.s64 	%rd17, %rd12, %rd38;
	// begin inline asm
	cp.async.cg.shared.global [%r209], [%rd17], 16, 16;
	// end inline asm
	add.s32 	%r210, %r209, 4096;
	shl.b32 	%r314, %r203, 4;
	mul.wide.s32 	%rd39, %r314, 2;
	add.s64 	%rd18, %rd17, %rd39;
	// begin inline asm
	cp.async.cg.shared.global [%r210], [%rd18], 16, 16;
	// end inline asm
	// begin inline asm
	cp.async.commit_group;
	// end inline asm
	shl.b32 	%r315, %r203, 5;
	add.s32 	%r211, %r205, 16384;
	add.s64 	%rd19, %rd13, 64;
	// begin inline asm
	cp.async.cg.shared.global [%r211], [%rd19], 16, 16;
	// end inline asm
	add.s32 	%r212, %r205, 20480;
	add.s64 	%rd20, %rd14, 64;
	// begin inline asm
	cp.async.cg.shared.global [%r212], [%rd20], 16, 16;
	// end inline asm
	add.s32 	%r213, %r205, 24576;
	add.s64 	%rd21, %rd15, 64;
	// begin inline asm
	cp.async.cg.shared.global [%r213], [%rd21], 16, 16;
	// end inline asm
	add.s32 	%r214, %r205, 28672;
	add.s64 	%rd22, %rd16, 64;
	// begin inline asm
	cp.async.cg.shared.global [%r214], [%rd22], 16, 16;
	// end inline asm
	add.s32 	%r215, %r209, 8192;
	mul.wide.s32 	%rd40, %r315, 2;
	add.s64 	%rd23, %rd17, %rd40;
	// begin inline asm
	cp.async.cg.shared.global [%r215], [%rd23], 16, 16;
	// end inline asm
	add.s32 	%r216, %r209, 12288;
	add.s64 	%rd24, %rd23, %rd39;
	// begin inline asm
	cp.async.cg.shared.global [%r216], [%rd24], 16, 16;
	// end inline asm
	// begin inline asm
	cp.async.commit_group;
	// end inline asm
	add.s64 	%rd91, %rd40, %rd33;
	// begin inline asm
	cp.async.wait_group 1;
	// end inline asm
	bar.sync 	0;
	shl.b32 	%r316, %r275, 4;
	shl.b32 	%r317, %r252, 11;
	or.b32  	%r318, %r289, %r317;
	or.b32  	%r319, %r316, %r318;
	add.s32 	%r320, %r308, %r319;
	cvt.u64.u32 	%rd25, %r320;
	// begin inline asm
	ldmatrix.sync.aligned.m8n8.x4.shared.b16 {%r1269, %r1270, %r1271, %r1272}, [%rd25];
	// end inline asm
	add.s32 	%r321, %r320, 8192;
	cvt.u64.u32 	%rd26, %r321;
	// begin inline asm
	ldmatrix.sync.aligned.m8n8.x4.shared.b16 {%r1265, %r1266, %r1267, %r1268}, [%rd26];
	// end inline asm
	shl.b32 	%r322, %r277, 4;
	or.b32  	%r323, %r322, %r318;
	add.s32 	%r324, %r308, %r323;
	cvt.u64.u32 	%rd27, %r324;
	// begin inline asm
	ldmatrix.sync.aligned.m8n8.x4.shared.b16 {%r1261, %r1262, %r1263, %r1264}, [%rd27];
	// end inline asm
	add.s32 	%r325, %r324, 8192;
	cvt.u64.u32 	%rd28, %r325;
	// begin inline asm
	ldmatrix.sync.aligned.m8n8.x4.shared.b16 {%r1257, %r1258, %r1259, %r1260}, [%rd28];
	// end inline asm
	shl.b32 	%r326, %r294, 1;
	add.s32 	%r327, %r313, %r326;
	cvt.u64.u32 	%rd29, %r327;
	// begin inline asm
	ldmatrix.sync.aligned.m8n8.x4.trans.shared.b16 {%r1253, %r1254, %r1255, %r1256}, [%rd29];
	// end inline asm
	shl.b32 	%r328, %r298, 1;
	add.s32 	%r329, %r313, %r328;
	cvt.u64.u32 	%rd30, %r329;
	// begin inline asm
	ldmatrix.sync.aligned.m8n8.x4.trans.shared.b16 {%r1249, %r1250, %r1251, %r1252}, [%rd30];
	// end inline asm
	shl.b32 	%r330, %r302, 1;
	add.s32 	%r331, %r313, %r330;
	cvt.u64.u32 	%rd31, %r331;
	// begin inline asm
	ldmatrix.sync.aligned.m8n8.x4.trans.shared.b16 {%r1245, %r1246, %r1247, %r1248}, [%rd31];
	// end inline asm
	shl.b32 	%r332, %r306, 1;
	add.s32 	%r333, %r313, %r332;
	cvt.u64.u32 	%rd32, %r333;
	// begin inline asm
	ldmatrix.sync.aligned.m8n8.x4.trans.shared.b16 {%r1241, %r1242, %r1243, %r1244}, [%rd32];
	// end inline asm
	setp.lt.s32 	%p1, %r204, 32;
	mov.u16 	%rs516, %rs515;
	mov.u16 	%rs517, %rs515;
	mov.u16 	%rs518, %rs515;
	mov.u16 	%rs519, %rs515;
	mov.u16 	%rs520, %rs515;
	mov.u16 	%rs521, %rs515;
	mov.u16 	%rs522, %rs515;
	mov.u16 	%rs523, %rs515;
	mov.u16 	%rs524, %rs515;
	mov.u16 	%rs525, %rs515;
	mov.u16 	%rs526, %rs515;
	mov.u16 	%rs527, %rs515;
	mov.u16 	%rs528, %rs515;
	mov.u16 	%rs529, %rs515;
	mov.u16 	%rs530, %rs515;
	mov.u16 	%rs531, %rs515;
	mov.u16 	%rs532, %rs515;
	mov.u16 	%rs533, %rs515;
	mov.u16 	%rs534, %rs515;
	mov.u16 	%rs535, %rs515;
	mov.u16 	%rs536, %rs515;
	mov.u16 	%rs537, %rs515;
	mov.u16 	%rs538, %rs515;
	mov.u16 	%rs539, %rs515;
	mov.u16 	%rs540, %rs515;
	mov.u16 	%rs541, %rs515;
	mov.u16 	%rs542, %rs515;
	mov.u16 	%rs543, %rs515;
	mov.u16 	%rs544, %rs515;
	mov.u16 	%rs545, %rs515;
	mov.u16 	%rs546, %rs515;
	mov.u16 	%rs547, %rs515;
	mov.u16 	%rs548, %rs515;
	mov.u16 	%rs549, %rs515;
	mov.u16 	%rs550, %rs515;
	mov.u16 	%rs551, %rs515;
	mov.u16 	%rs552, %rs515;
	mov.u16 	%rs553, %rs515;
	mov.u16 	%rs554, %rs515;
	mov.u16 	%rs555, %rs515;
	mov.u16 	%rs556, %rs515;
	mov.u16 	%rs557, %rs515;
	mov.u16 	%rs558, %rs515;
	mov.u16 	%rs559, %rs515;
	mov.u16 	%rs560, %rs515;
	mov.u16 	%rs561, %rs515;
	mov.u16 	%rs562, %rs515;
	mov.u16 	%rs563, %rs515;
	mov.u16 	%rs564, %rs515;
	mov.u16 	%rs565, %rs515;
	mov.u16 	%rs566, %rs515;
	mov.u16 	%rs567, %rs515;
	mov.u16 	%rs568, %rs515;
	mov.u16 	%rs569, %rs515;
	mov.u16 	%rs570, %rs515;
	mov.u16 	%rs571, %rs515;
	mov.u16 	%rs572, %rs515;
	mov.u16 	%rs573, %rs515;
	mov.u16 	%rs574, %rs515;
	mov.u16 	%rs575, %rs515;
	mov.u16 	%rs576, %rs515;
	mov.u16 	%rs577, %rs515;
	mov.u16 	%rs578, %rs515;
	mov.u16 	%rs579, %rs515;
	mov.u16 	%rs580, %rs515;
	mov.u16 	%rs581, %rs515;
	mov.u16 	%rs582, %rs515;
	mov.u16 	%rs583, %rs515;
	mov.u16 	%rs584, %rs515;
	mov.u16 	%rs585, %rs515;
	mov.u16 	%rs586, %rs515;
	mov.u16 	%rs587, %rs515;
	mov.u16 	%rs588, %rs515;
	mov.u16 	%rs589, %rs515;
	mov.u16 	%rs590, %rs515;
	mov.u16 	%rs591, %rs515;
	mov.u16 	%rs592, %rs515;
	mov.u16 	%rs593, %rs515;
	mov.u16 	%rs594, %rs515;
	mov.u16 	%rs595, %rs515;
	mov.u16 	%rs596, %rs515;
	mov.u16 	%rs597, %rs515;
	mov.u16 	%rs598, %rs515;
	mov.u16 	%rs599, %rs515;
	mov.u16 	%rs600, %rs515;
	mov.u16 	%rs601, %rs515;
	mov.u16 	%rs602, %rs515;
	mov.u16 	%rs603, %rs515;
	mov.u16 	%rs604, %rs515;
	mov.u16 	%rs605, %rs515;
	mov.u16 	%rs606, %rs515;
	mov.u16 	%rs607, %rs515;
	mov.u16 	%rs608, %rs515;
	mov.u16 	%rs609, %rs515;
	mov.u16 	%rs610, %rs515;
	mov.u16 	%rs611, %rs515;
	mov.u16 	%rs612, %rs515;
	mov.u16 	%rs613, %rs515;
	mov.u16 	%rs614, %rs515;
	mov.u16 	%rs615, %rs515;
	mov.u16 	%rs616, %rs515;
	mov.u16 	%rs617, %rs515;
	mov.u16 	%rs618, %rs515;
	mov.u16 	%rs619, %rs515;
	mov.u16 	%rs620, %rs515;
	mov.u16 	%rs621, %rs515;
	mov.u16 	%rs622, %rs515;
	mov.u16 	%rs623, %rs515;
	mov.u16 	%rs624, %rs515;
	mov.u16 	%rs625, %rs515;
	mov.u16 	%rs626, %rs515;
	mov.u16 	%rs627, %rs515;
	mov.u16 	%rs628, %rs515;
	mov.u16 	%rs629, %rs515;
	mov.u16 	%rs630, %rs515;
	mov.u16 	%rs631, %rs515;
	mov.u16 	%rs632, %rs515;
	mov.u16 	%rs633, %rs515;
	mov.u16 	%rs634, %rs515;
	mov.u16 	%rs635, %rs515;
	mov.u16 	%rs636, %rs515;
	mov.u16 	%rs637, %rs515;
	mov.u16 	%rs638, %rs515;
	mov.u16 	%rs639, %rs515;
	mov.u16 	%rs640, %rs515;
	mov.u16 	%rs641, %rs515;
	mov.u16 	%rs642, %rs515;
	@%p1 bra 	$L__BB0_5;
	ld.param.u32 	%r1235, [wmma_example_param_4];
	shr.s32 	%r337, %r1235, 31;
	shr.u32 	%r338, %r337, 27;
	add.s32 	%r339, %r1235, %r338;
	shr.s32 	%r340, %r339, 5;
	neg.s32 	%r1238, %r340;
	add.s64 	%rd90, %rd1, 64;
	add.s32 	%r33, %r340, -2;
	mov.b32 	%r1240, 0;
	mov.b32 	%r1239, 2;
	mov.b32 	%r1237, 1;
	mov.u16 	%rs642, %rs515;
	mov.u16 	%rs641, %rs515;
	mov.u16 	%rs640, %rs515;
	mov.u16 	%rs639, %rs515;
	mov.u16 	%rs638, %rs515;
	mov.u16 	%rs637, %rs515;
	mov.u16 	%rs636, %rs515;
	mov.u16 	%rs635, %rs515;
	mov.u16 	%rs634, %rs515;
	mov.u16 	%rs633, %rs515;
	mov.u16 	%rs632, %rs515;
	mov.u16 	%rs631, %rs515;
	mov.u16 	%rs630, %rs515;
	mov.u16 	%rs629, %rs515;
	mov.u16 	%rs628, %rs515;
	mov.u16 	%rs627, %rs515;
	mov.u16 	%rs626, %rs515;
	mov.u16 	%rs625, %rs515;
	mov.u16 	%rs624, %rs515;
	mov.u16 	%rs623, %rs515;
	mov.u16 	%rs622, %rs515;
	mov.u16 	%rs621, %rs515;
	mov.u16 	%rs620, %rs515;
	mov.u16 	%rs619, %rs515;
	mov.u16 	%rs618, %rs515;
	mov.u16 	%rs617, %rs515;
	mov.u16 	%rs616, %rs515;
	mov.u16 	%rs615, %rs515;
	mov.u16 	%rs614, %rs515;
	mov.u16 	%rs613, %rs515;
	mov.u16 	%rs612, %rs515;
	mov.u16 	%rs611, %rs515;
	mov.u16 	%rs610, %rs515;
	mov.u16 	%rs609, %rs515;
	mov.u16 	%rs608, %rs515;
	mov.u16 	%rs607, %rs515;
	mov.u16 	%rs606, %rs515;
	mov.u16 	%rs605, %rs515;
	mov.u16 	%rs604, %rs515;
	mov.u16 	%rs603, %rs515;
	mov.u16 	%rs602, %rs515;
	mov.u16 	%rs601, %rs515;
	mov.u16 	%rs600, %rs515;
	mov.u16 	%rs599, %rs515;
	mov.u16 	%rs598, %rs515;
	mov.u16 	%rs597, %rs515;
	mov.u16 	%rs596, %rs515;
	mov.u16 	%rs595, %rs515;
	mov.u16 	%rs594, %rs515;
	mov.u16 	%rs593, %rs515;
	mov.u16 	%rs592, %rs515;
	mov.u16 	%rs591, %rs515;
	mov.u16 	%rs590, %rs515;
	mov.u16 	%rs589, %rs515;
	mov.u16 	%rs588, %rs515;
	mov.u16 	%rs587, %rs515;
	mov.u16 	%rs586, %rs515;
	mov.u16 	%rs585, %rs515;
	mov.u16 	%rs584, %rs515;
	mov.u16 	%rs583, %rs515;
	mov.u16 	%rs582, %rs515;
	mov.u16 	%rs581, %rs515;
	mov.u16 	%rs580, %rs515;
	mov.u16 	%rs579, %rs515;
	mov.u16 	%rs578, %rs515;
	mov.u16 	%rs577, %rs515;
	mov.u16 	%rs576, %rs515;
	mov.u16 	%rs575, %rs515;
	mov.u16 	%rs574, %rs515;
	mov.u16 	%rs573, %rs515;
	mov.u16 	%rs572, %rs515;
	mov.u16 	%rs571, %rs515;
	mov.u16 	%rs570, %rs515;
	mov.u16 	%rs569, %rs515;
	mov.u16 	%rs568, %rs515;
	mov.u16 	%rs567, %rs515;
	mov.u16 	%rs566, %rs515;
	mov.u16 	%rs565, %rs515;
	mov.u16 	%rs564, %rs515;
	mov.u16 	%rs563, %rs515;
	mov.u16 	%rs562, %rs515;
	mov.u16 	%rs561, %rs515;
	mov.u16 	%rs560, %rs515;
	mov.u16 	%rs559, %rs515;
	mov.u16 	%rs558, %rs515;
	mov.u16 	%rs557, %rs515;
	mov.u16 	%rs556, %rs515;
	mov.u16 	%rs555, %rs515;
	mov.u16 	%rs554, %rs515;
	mov.u16 	%rs553, %rs515;
	mov.u16 	%rs552, %rs515;
	mov.u16 	%rs551, %rs515;
	mov.u16 	%rs550, %rs515;
	mov.u16 	%rs549, %rs515;
	mov.u16 	%rs548, %rs515;
	mov.u16 	%rs547, %rs515;
	mov.u16 	%rs546, %rs515;
	mov.u16 	%rs545, %rs515;
	mov.u16 	%rs544, %rs515;
	mov.u16 	%rs543, %rs515;
	mov.u16 	%rs542, %rs515;
	mov.u16 	%rs541, %rs515;
	mov.u16 	%rs540, %rs515;
	mov.u16 	%rs539, %rs515;
	mov.u16 	%rs538, %rs515;
	mov.u16 	%rs537, %rs515;
	mov.u16 	%rs536, %rs515;
	mov.u16 	%rs535, %rs515;
	mov.u16 	%rs534, %rs515;
	mov.u16 	%rs533, %rs515;
	mov.u16 	%rs532, %rs515;
	mov.u16 	%rs531, %rs515;
	mov.u16 	%rs530, %rs515;
	mov.u16 	%rs529, %rs515;
	mov.u16 	%rs528, %rs515;
	mov.u16 	%rs527, %rs515;
	mov.u16 	%rs526, %rs515;
	mov.u16 	%rs525, %rs515;
	mov.u16 	%rs524, %rs515;
	mov.u16 	%rs523, %rs515;
	mov.u16 	%rs522, %rs515;
	mov.u16 	%rs521, %rs515;
	mov.u16 	%rs520, %rs515;
	mov.u16 	%rs519, %rs515;
	mov.u16 	%rs518, %rs515;
	mov.u16 	%rs517, %rs515;
	mov.u16 	%rs516, %rs515;
$L__BB0_2:
	add.s32 	%r693, %r1239, -2;
	mul.hi.u32 	%r694, %r1240, -1431655765;
	shr.u32 	%r695, %r694, 1;
	mad.lo.s32 	%r696, %r695, -3, %r1239;
	setp.eq.s32 	%p2, %r696, 3;
	mov.u32 	%r697, smem;
	add.s32 	%r698, %r697, 32768;
	add.s32 	%r699, %r697, 16384;
	selp.b32 	%r700, %r699, %r698, %p2;
	setp.eq.s32 	%p3, %r696, 2;
	selp.b32 	%r701, %r697, %r700, %p3;
	add.s32 	%r702, %r697, 65536;
	add.s32 	%r703, %r697, 57344;
	selp.b32 	%r704, %r703, %r702, %p2;
	add.s32 	%r705, %r697, 49152;
	selp.b32 	%r706, %r705, %r704, %p3;
	mov.u32 	%r707, %tid.x;
	mov.u32 	%r708, %tid.y;
	shr.u32 	%r709, %r707, 4;
	and.b32  	%r710, %r709, 1;
	or.b32  	%r711, %r710, 2;
	and.b32  	%r712, %r707, 7;
	xor.b32  	%r713, %r711, %r712;
	shl.b32 	%r714, %r713, 4;
	shl.b32 	%r715, %r708, 11;
	shl.b32 	%r716, %r707, 7;
	and.b32  	%r717, %r716, 1920;
	or.b32  	%r718, %r717, %r715;
	or.b32  	%r719, %r714, %r718;
	add.s32 	%r720, %r701, %r719;
	cvt.u64.u32 	%rd41, %r720;
	// begin inline asm
	ldmatrix.sync.aligned.m8n8.x4.shared.b16 {%r341, %r342, %r343, %r344}, [%rd41];
	// end inline asm
	add.s32 	%r721, %r720, 8192;
	cvt.u64.u32 	%rd42, %r721;
	// begin inline asm
	ldmatrix.sync.aligned.m8n8.x4.shared.b16 {%r345, %r346, %r347, %r348}, [%rd42];
	// end inline asm
	or.b32  	%r722, %r710, 6;
	xor.b32  	%r723, %r722, %r712;
	shl.b32 	%r724, %r723, 4;
	or.b32  	%r725, %r724, %r718;
	add.s32 	%r726, %r701, %r725;
	cvt.u64.u32 	%rd43, %r726;
	// begin inline asm
	ldmatrix.sync.aligned.m8n8.x4.shared.b16 {%r349, %r350, %r351, %r352}, [%rd43];
	// end inline asm
	add.s32 	%r727, %r726, 8192;
	cvt.u64.u32 	%rd44, %r727;
	// begin inline asm
	ldmatrix.sync.aligned.m8n8.x4.shared.b16 {%r353, %r354, %r355, %r356}, [%rd44];
	// end inline asm
	mov.u32 	%r728, %tid.z;
	shl.b32 	%r729, %r728, 1;
	add.s32 	%r730, %r729, %r709;
	xor.b32  	%r731, %r730, %r712;
	shl.b32 	%r732, %r731, 3;
	add.s32 	%r733, %r732, %r717;
	shl.b32 	%r734, %r733, 1;
	add.s32 	%r735, %r706, %r734;
	add.s32 	%r736, %r735, 4096;
	cvt.u64.u32 	%rd45, %r736;
	// begin inline asm
	ldmatrix.sync.aligned.m8n8.x4.trans.shared.b16 {%r357, %r358, %r359, %r360}, [%rd45];
	// end inline asm
	add.s32 	%r737, %r730, 4;
	xor.b32  	%r738, %r737, %r712;
	shl.b32 	%r739, %r738, 3;
	add.s32 	%r740, %r739, %r717;
	shl.b32 	%r741, %r740, 1;
	add.s32 	%r742, %r706, %r741;
	add.s32 	%r743, %r742, 4096;
	cvt.u64.u32 	%rd46, %r743;
	// begin inline asm
	ldmatrix.sync.aligned.m8n8.x4.trans.shared.b16 {%r361, %r362, %r363, %r364}, [%rd46];
	// end inline asm
	add.s32 	%r744, %r730, 8;
	xor.b32  	%r745, %r744, %r712;
	shl.b32 	%r746, %r745, 3;
	add.s32 	%r747, %r746, %r717;
	shl.b32 	%r748, %r747, 1;
	add.s32 	%r749, %r706, %r748;
	add.s32 	%r750, %r749, 4096;
	cvt.u64.u32 	%rd47, %r750;
	// begin inline asm
	ldmatrix.sync.aligned.m8n8.x4.trans.shared.b16 {%r365, %r366, %r367, %r368}, [%rd47];
	// end inline asm
	add.s32 	%r751, %r730, 12;
	xor.b32  	%r752, %r751, %r712;
	shl.b32 	%r753, %r752, 3;
	add.s32 	%r754, %r753, %r717;
	shl.b32 	%r755, %r754, 1;
	add.s32 	%r756, %r706, %r755;
	add.s32 	%r757, %r756, 4096;
	cvt.u64.u32 	%rd48, %r757;
	// begin inline asm
	ldmatrix.sync.aligned.m8n8.x4.trans.shared.b16 {%r369, %r370, %r371, %r372}, [%rd48];
	// end inline asm
	mov.b32 	%r835, {%rs518, %rs517};
	mov.b32 	%r836, {%rs516, %rs515};
	// begin inline asm
	mma.sync.aligned.m16n8k16.row.col.f16.f16.f16.f16 { %r835, %r836 }, { %r1269, %r1270, %r1271, %r1272 }, { %r1253, %r1254 }, { %r835, %r836 };
	// end inline asm
	mov.b32 	%r845, {%rs522, %rs521};
	mov.b32 	%r846, {%rs520, %rs519};
	// begin inline asm
	mma.sync.aligned.m16n8k16.row.col.f16.f16.f16.f16 { %r845, %r846 }, { %r1269, %r1270, %r1271, %r1272 }, { %r1255, %r1256 }, { %r845, %r846 };
	// end inline asm
	mov.b32 	%r855, {%rs526, %rs525};
	mov.b32 	%r856, {%rs524, %rs523};
	// begin inline asm
	mma.sync.aligned.m16n8k16.row.col.f16.f16.f16.f16 { %r855, %r856 }, { %r1269, %r1270, %r1271, %r1272 }, { %r1249, %r1250 }, { %r855, %r856 };
	// end inline asm
	mov.b32 	%r865, {%rs530, %rs529};
	mov.b32 	%r866, {%rs528, %rs527};
	// begin inline asm
	mma.sync.aligned.m16n8k16.row.col.f16.f16.f16.f16 { %r865, %r866 }, { %r1269, %r1270, %r1271, %r1272 }, { %r1251, %r1252 }, { %r865, %r866 };
	// end inline asm
	mov.b32 	%r875, {%rs534, %rs533};
	mov.b32 	%r876, {%rs532, %rs531};
	// begin inline asm
	mma.sync.aligned.m16n8k16.row.col.f16.f16.f16.f16 { %r875, %r876 }, { %r1269, %r1270, %r1271, %r1272 }, { %r1245, %r1246 }, { %r875, %r876 };
	// end inline asm
	mov.b32 	%r885, {%rs538, %rs537};
	mov.b32 	%r886, {%rs536, %rs535};
	// begin inline asm
	mma.sync.aligned.m16n8k16.row.col.f16.f16.f16.f16 { %r885, %r886 }, { %r1269, %r1270, %r1271, %r1272 }, { %r1247, %r1248 }, { %r885, %r886 };
	// end inline asm
	mov.b32 	%r895, {%rs542, %rs541};
	mov.b32 	%r896, {%rs540, %rs539};
	// begin inline asm
	mma.sync.aligned.m16n8k16.row.col.f16.f16.f16.f16 { %r895, %r896 }, { %r1269, %r1270, %r1271, %r1272 }, { %r1241, %r1242 }, { %r895, %r896 };
	// end inline asm
	mov.b32 	%r905, {%rs546, %rs545};
	mov.b32 	%r906, {%rs544, %rs543};
	// begin inline asm
	mma.sync.aligned.m16n8k16.row.col.f16.f16.f16.f16 { %r905, %r906 }, { %r1269, %r1270, %r1271, %r1272 }, { %r1243, %r1244 }, { %r905, %r906 };
	// end inline asm
	mov.b32 	%r915, {%rs642, %rs641};
	mov.b32 	%r916, {%rs640, %rs639};
	// begin inline asm
	mma.sync.aligned.m16n8k16.row.col.f16.f16.f16.f16 { %r915, %r916 }, { %r1265, %r1266, %r1267, %r1268 }, { %r1253, %r1254 }, { %r915, %r916 };
	// end inline asm
	mov.b32 	%r925, {%rs638, %rs637};
	mov.b32 	%r926, {%rs636, %rs635};
	// begin inline asm
	mma.sync.aligned.m16n8k16.row.col.f16.f16.f16.f16 { %r925, %r926 }, { %r1265, %r1266, %r1267, %r1268 }, { %r1255, %r1256 }, { %r925, %r926 };
	// end inline asm
	mov.b32 	%r935, {%rs634, %rs633};
	mov.b32 	%r936, {%rs632, %rs631};
	// begin inline asm
	mma.sync.aligned.m16n8k16.row.col.f16.f16.f16.f16 { %r935, %r936 }, { %r1265, %r1266, %r1267, %r1268 }, { %r1249, %r1250 }, { %r935, %r936 };
	// end inline asm
	mov.b32 	%r945, {%rs630, %rs629};
	mov.b32 	%r946, {%rs628, %rs627};
	// begin inline asm
	mma.sync.aligned.m16n8k16.row.col.f16.f16.f16.f16 { %r945, %r946 }, { %r1265, %r1266, %r1267, %r1268 }, { %r1251, %r1252 }, { %r945, %r946 };
	// end inline asm
	mov.b32 	%r955, {%rs626, %rs625};
	mov.b32 	%r956, {%rs624, %rs623};
	// begin inline asm
	mma.sync.aligned.m16n8k16.row.col.f16.f16.f16.f16 { %r955, %r956 }, { %r1265, %r1266, %r1267, %r1268 }, { %r1245, %r1246 }, { %r955, %r956 };
	// end inline asm
	mov.b32 	%r965, {%rs622, %rs621};
	mov.b32 	%r966, {%rs620, %rs619};
	// begin inline asm
	mma.sync.aligned.m16n8k16.row.col.f16.f16.f16.f16 { %r965, %r966 }, { %r1265, %r1266, %r1267, %r1268 }, { %r1247, %r1248 }, { %r965, %r966 };
	// end inline asm
	mov.b32 	%r975, {%rs618, %rs617};
	mov.b32 	%r976, {%rs616, %rs615};
	// begin inline asm
	mma.sync.aligned.m16n8k16.row.col.f16.f16.f16.f16 { %r975, %r976 }, { %r1265, %r1266, %r1267, %r1268 }, { %r1241, %r1242 }, { %r975, %r976 };
	// end inline asm
	mov.b32 	%r985, {%rs614, %rs613};
	mov.b32 	%r986, {%rs612, %rs611};
	// begin inline asm
	mma.sync.aligned.m16n8k16.row.col.f16.f16.f16.f16 { %r985, %r986 }, { %r1265, %r1266, %r1267, %r1268 }, { %r1243, %r1244 }, { %r985, %r986 };
	// end inline asm
	mov.b32 	%r995, {%rs610, %rs609};
	mov.b32 	%r996, {%rs608, %rs607};
	// begin inline asm
	mma.sync.aligned.m16n8k16.row.col.f16.f16.f16.f16 { %r995, %r996 }, { %r1261, %r1262, %r1263, %r1264 }, { %r1253, %r1254 }, { %r995, %r996 };
	// end inline asm
	mov.b32 	%r1005, {%rs606, %rs605};
	mov.b32 	%r1006, {%rs604, %rs603};
	// begin inline asm
	mma.sync.aligned.m16n8k16.row.col.f16.f16.f16.f16 { %r1005, %r1006 }, { %r1261, %r1262, %r1263, %r1264 }, { %r1255, %r1256 }, { %r1005, %r1006 };
	// end inline asm
	mov.b32 	%r1015, {%rs602, %rs601};
	mov.b32 	%r1016, {%rs600, %rs599};
	// begin inline asm
	mma.sync.aligned.m16n8k16.row.col.f16.f16.f16.f16 { %r1015, %r1016 }, { %r1261, %r1262, %r1263, %r1264 }, { %r1249, %r1250 }, { %r1015, %r1016 };
	// end inline asm
	mov.b32 	%r1025, {%rs598, %rs597};
	mov.b32 	%r1026, {%rs596, %rs595};
	// begin inline asm
	mma.sync.aligned.m16n8k16.row.col.f16.f16.f16.f16 { %r1025, %r1026 }, { %r1261, %r1262, %r1263, %r1264 }, { %r1251, %r1252 }, { %r1025, %r1026 };
	// end inline asm
	mov.b32 	%r1035, {%rs594, %rs593};
	mov.b32 	%r1036, {%rs592, %rs591};
	// begin inline asm
	mma.sync.aligned.m16n8k16.row.col.f16.f16.f16.f16 { %r1035, %r1036 }, { %r1261, %r1262, %r1263, %r1264 }, { %r1245, %r1246 }, { %r1035, %r1036 };
	// end inline asm
	mov.b32 	%r1045, {%rs590, %rs589};
	mov.b32 	%r1046, {%rs588, %rs587};
	// begin inline asm
	mma.sync.aligned.m16n8k16.row.col.f16.f16.f16.f16 { %r1045, %r1046 }, { %r1261, %r1262, %r1263, %r1264 }, { %r1247, %r1248 }, { %r1045, %r1046 };
	// end inline asm
	mov.b32 	%r1055, {%rs586, %rs585};
	mov.b32 	%r1056, {%rs584, %rs583};
	// begin inline asm
	mma.sync.aligned.m16n8k16.row.col.f16.f16.f16.f16 { %r1055, %r1056 }, { %r1261, %r1262, %r1263, %r1264 }, { %r1241, %r1242 }, { %r1055, %r1056 };
	// end inline asm
	mov.b32 	%r1065, {%rs582, %rs581};
	mov.b32 	%r1066, {%rs580, %rs579};
	// begin inline asm
	mma.sync.aligned.m16n8k16.row.col.f16.f16.f16.f16 { %r1065, %r1066 }, { %r1261, %r1262, %r1263, %r1264 }, { %r1243, %r1244 }, { %r1065, %r1066 };
	// end inline asm
	mov.b32 	%r1075, {%rs578, %rs577};
	mov.b32 	%r1076, {%rs576, %rs575};
	// begin inline asm
	mma.sync.aligned.m16n8k16.row.col.f16.f16.f16.f16 { %r1075, %r1076 }, { %r1257, %r1258, %r1259, %r1260 }, { %r1253, %r1254 }, { %r1075, %r1076 };
	// end inline asm
	mov.b32 	%r1085, {%rs574, %rs573};
	mov.b32 	%r1086, {%rs572, %rs571};
	// begin inline asm
	mma.sync.aligned.m16n8k16.row.col.f16.f16.f16.f16 { %r1085, %r1086 }, { %r1257, %r1258, %r1259, %r1260 }, { %r1255, %r1256 }, { %r1085, %r1086 };
	// end inline asm
	mov.b32 	%r1095, {%rs570, %rs569};
	mov.b32 	%r1096, {%rs568, %rs567};
	// begin inline asm
	mma.sync.aligned.m16n8k16.row.col.f16.f16.f16.f16 { %r1095, %r1096 }, { %r1257, %r1258, %r1259, %r1260 }, { %r1249, %r1250 }, { %r1095, %r1096 };
	// end inline asm
	mov.b32 	%r1105, {%rs566, %rs565};
	mov.b32 	%r1106, {%rs564, %rs563};
	// begin inline asm
	mma.sync.aligned.m16n8k16.row.col.f16.f16.f16.f16 { %r1105, %r1106 }, { %r1257, %r1258, %r1259, %r1260 }, { %r1251, %r1252 }, { %r1105, %r1106 };
	// end inline asm
	mov.b32 	%r1115, {%rs562, %rs561};
	mov.b32 	%r1116, {%rs560, %rs559};
	// begin inline asm
	mma.sync.aligned.m16n8k16.row.col.f16.f16.f16.f16 { %r1115, %r1116 }, { %r1257, %r1258, %r1259, %r1260 }, { %r1245, %r1246 }, { %r1115, %r1116 };
	// end inline asm
	mov.b32 	%r1125, {%rs558, %rs557};
	mov.b32 	%r1126, {%rs556, %rs555};
	// begin inline asm
	mma.sync.aligned.m16n8k16.row.col.f16.f16.f16.f16 { %r1125, %r1126 }, { %r1257, %r1258, %r1259, %r1260 }, { %r1247, %r1248 }, { %r1125, %r1126 };
	// end inline asm
	mov.b32 	%r1135, {%rs554, %rs553};
	mov.b32 	%r1136, {%rs552, %rs551};
	// begin inline asm
	mma.sync.aligned.m16n8k16.row.col.f16.f16.f16.f16 { %r1135, %r1136 }, { %r1257, %r1258, %r1259, %r1260 }, { %r1241, %r1242 }, { %r1135, %r1136 };
	// end inline asm
	mov.b32 	%r1145, {%rs550, %rs549};
	mov.b32 	%r1146, {%rs548, %rs547};
	// begin inline asm
	mma.sync.aligned.m16n8k16.row.col.f16.f16.f16.f16 { %r1145, %r1146 }, { %r1257, %r1258, %r1259, %r1260 }, { %r1243, %r1244 }, { %r1145, %r1146 };
	// end inline asm
	setp.ge.s32 	%p4, %r693, %r33;
	@%p4 bra 	$L__BB0_4;
	ld.param.u32 	%r1236, [wmma_example_param_4];
	ld.param.u32 	%r1233, [wmma_example_param_3];
	ld.param.u64 	%rd87, [wmma_example_param_2];
	ld.param.u64 	%rd86, [wmma_example_param_1];
	mul.hi.u32 	%r764, %r1239, -1431655765;
	shr.u32 	%r765, %r764, 1;
	mad.lo.s32 	%r766, %r765, -3, %r1239;
	setp.eq.s32 	%p5, %r766, 1;
	setp.eq.s32 	%p6, %r766, 0;
	add.s32 	%r768, %r697, 32768;
	add.s32 	%r769, %r697, 16384;
	selp.b32 	%r770, %r769, %r768, %p5;
	selp.b32 	%r771, %r697, %r770, %p6;
	mov.u32 	%r772, %tid.y;
	shl.b32 	%r773, %r772, 5;
	mov.u32 	%r774, %tid.x;
	add.s32 	%r775, %r773, %r774;
	mov.u32 	%r776, %tid.z;
	shl.b32 	%r777, %r776, 7;
	add.s32 	%r778, %r775, %r777;
	shl.b32 	%r779, %r778, 3;
	xor.b32  	%r780, %r779, %r775;
	and.b32  	%r781, %r780, 56;
	and.b32  	%r782, %r779, 262080;
	or.b32  	%r783, %r781, %r782;
	shl.b32 	%r784, %r783, 1;
	add.s32 	%r758, %r771, %r784;
	shl.b64 	%rd55, %rd90, 1;
	add.s64 	%rd49, %rd86, %rd55;
	// begin inline asm
	cp.async.cg.shared.global [%r758], [%rd49], 16, 16;
	// end inline asm
	add.s32 	%r759, %r758, 4096;
	shl.b32 	%r785, %r1236, 5;
	mul.wide.s32 	%rd56, %r785, 2;
	add.s64 	%rd50, %rd49, %rd56;
	// begin inline asm
	cp.async.cg.shared.global [%r759], [%rd50], 16, 16;
	// end inline asm
	add.s32 	%r760, %r758, 8192;
	shl.b32 	%r786, %r1236, 6;
	mul.wide.s32 	%rd57, %r786, 2;
	add.s64 	%rd51, %rd49, %rd57;
	// begin inline asm
	cp.async.cg.shared.global [%r760], [%rd51], 16, 16;
	// end inline asm
	add.s32 	%r761, %r758, 12288;
	mul.lo.s32 	%r787, %r1236, 96;
	mul.wide.s32 	%rd58, %r787, 2;
	add.s64 	%rd52, %rd49, %rd58;
	// begin inline asm
	cp.async.cg.shared.global [%r761], [%rd52], 16, 16;
	// end inline asm
	add.s32 	%r788, %r697, 65536;
	add.s32 	%r789, %r697, 57344;
	selp.b32 	%r790, %r789, %r788, %p5;
	add.s32 	%r791, %r697, 49152;
	selp.b32 	%r792, %r791, %r790, %p6;
	and.b32  	%r793, %r779, 262016;
	shr.u32 	%r794, %r775, 1;
	and.b32  	%r795, %r794, 56;
	shl.b32 	%r796, %r774, 3;
	and.b32  	%r797, %r796, 120;
	xor.b32  	%r798, %r795, %r797;
	or.b32  	%r799, %r793, %r798;
	shl.b32 	%r800, %r799, 1;
	add.s32 	%r762, %r792, %r800;
	shl.b64 	%rd59, %rd91, 1;
	add.s64 	%rd53, %rd87, %rd59;
	// begin inline asm
	cp.async.cg.shared.global [%r762], [%rd53], 16, 16;
	// end inline asm
	add.s32 	%r763, %r762, 4096;
	shl.b32 	%r801, %r1233, 4;
	mul.wide.s32 	%rd60, %r801, 2;
	add.s64 	%rd54, %rd53, %rd60;
	// begin inline asm
	cp.async.cg.shared.global [%r763], [%rd54], 16, 16;
	// end inline asm
	add.s64 	%rd90, %rd90, 32;
	shl.b32 	%r802, %r1233, 5;
	cvt.s64.s32 	%rd61, %r802;
	add.s64 	%rd91, %rd91, %rd61;
$L__BB0_4:
	mul.hi.u32 	%r1155, %r1237, -1431655765;
	shr.u32 	%r1156, %r1155, 1;
	mad.lo.s32 	%r1157, %r1156, -3, %r1239;
	setp.eq.s32 	%p7, %r1157, 2;
	setp.eq.s32 	%p8, %r1157, 1;
	selp.b32 	%r1161, %r699, %r698, %p7;
	selp.b32 	%r1162, %r697, %r1161, %p8;
	selp.b32 	%r1165, %r703, %r702, %p7;
	selp.b32 	%r1167, %r705, %r1165, %p8;
	// begin inline asm
	cp.async.commit_group;
	// end inline asm
	// begin inline asm
	cp.async.wait_group 1;
	// end inline asm
	bar.sync 	0;
	shr.u32 	%r1169, %r707, 4;
	and.b32  	%r1170, %r1169, 1;
	and.b32  	%r1171, %r707, 7;
	xor.b32  	%r1172, %r1170, %r1171;
	mov.u32 	%r1173, %tid.y;
	shl.b32 	%r1174, %r1172, 4;
	shl.b32 	%r1175, %r1173, 11;
	shl.b32 	%r1176, %r707, 7;
	and.b32  	%r1177, %r1176, 1920;
	or.b32  	%r1178, %r1177, %r1175;
	or.b32  	%r1179, %r1174, %r1178;
	add.s32 	%r1180, %r1162, %r1179;
	cvt.u64.u32 	%rd62, %r1180;
	// begin inline asm
	ldmatrix.sync.aligned.m8n8.x4.shared.b16 {%r1269, %r1270, %r1271, %r1272}, [%rd62];
	// end inline asm
	add.s32 	%r1181, %r1180, 8192;
	cvt.u64.u32 	%rd63, %r1181;
	// begin inline asm
	ldmatrix.sync.aligned.m8n8.x4.shared.b16 {%r1265, %r1266, %r1267, %r1268}, [%rd63];
	// end inline asm
	or.b32  	%r1182, %r1170, 4;
	xor.b32  	%r1183, %r1182, %r1171;
	shl.b32 	%r1184, %r1183, 4;
	or.b32  	%r1185, %r1184, %r1178;
	add.s32 	%r1186, %r1162, %r1185;
	cvt.u64.u32 	%rd64, %r1186;
	// begin inline asm
	ldmatrix.sync.aligned.m8n8.x4.shared.b16 {%r1261, %r1262, %r1263, %r1264}, [%rd64];
	// end inline asm
	add.s32 	%r1187, %r1186, 8192;
	cvt.u64.u32 	%rd65, %r1187;
	// begin inline asm
	ldmatrix.sync.aligned.m8n8.x4.shared.b16 {%r1257, %r1258, %r1259, %r1260}, [%rd65];
	// end inline asm
	mov.u32 	%r1188, %tid.z;
	shl.b32 	%r1189, %r1188, 1;
	add.s32 	%r1190, %r1189, %r1169;
	xor.b32  	%r1191, %r1190, %r1171;
	shl.b32 	%r1192, %r1191, 3;
	add.s32 	%r1193, %r1192, %r1177;
	shl.b32 	%r1194, %r1193, 1;
	add.s32 	%r1195, %r1167, %r1194;
	cvt.u64.u32 	%rd66, %r1195;
	// begin inline asm
	ldmatrix.sync.aligned.m8n8.x4.trans.shared.b16 {%r1253, %r1254, %r1255, %r1256}, [%rd66];
	// end inline asm
	add.s32 	%r1196, %r1190, 4;
	xor.b32  	%r1197, %r1196, %r1171;
	shl.b32 	%r1198, %r1197, 3;
	add.s32 	%r1199, %r1198, %r1177;
	shl.b32 	%r1200, %r1199, 1;
	add.s32 	%r1201, %r1167, %r1200;
	cvt.u64.u32 	%rd67, %r1201;
	// begin inline asm
	ldmatrix.sync.aligned.m8n8.x4.trans.shared.b16 {%r1249, %r1250, %r1251, %r1252}, [%rd67];
	// end inline asm
	add.s32 	%r1202, %r1190, 8;
	xor.b32  	%r1203, %r1202, %r1171;
	shl.b32 	%r1204, %r1203, 3;
	add.s32 	%r1205, %r1204, %r1177;
	shl.b32 	%r1206, %r1205, 1;
	add.s32 	%r1207, %r1167, %r1206;
	cvt.u64.u32 	%rd68, %r1207;
	// begin inline asm
	ldmatrix.sync.aligned.m8n8.x4.trans.shared.b16 {%r1245, %r1246, %r1247, %r1248}, [%rd68];
	// end inline asm
	add.s32 	%r1208, %r1190, 12;
	xor.b32  	%r1209, %r1208, %r1171;
	shl.b32 	%r1210, %r1209, 3;
	add.s32 	%r1211, %r1210, %r1177;
	shl.b32 	%r1212, %r1211, 1;
	add.s32 	%r1213, %r1167, %r1212;
	cvt.u64.u32 	%rd69, %r1213;
	// begin inline asm
	ldmatrix.sync.aligned.m8n8.x4.trans.shared.b16 {%r1241, %r1242, %r1243, %r1244}, [%rd69];
	// end inline asm
	// begin inline asm
	mma.sync.aligned.m16n8k16.row.col.f16.f16.f16.f16 { %r835, %r836 }, { %r341, %r342, %r343, %r344 }, { %r357, %r358 }, { %r835, %r836 };
	// end inline asm
	mov.b32 	{%rs518, %rs517}, %r835;
	mov.b32 	{%rs516, %rs515}, %r836;
	// begin inline asm
	mma.sync.aligned.m16n8k16.row.col.f16.f16.f16.f16 { %r845, %r846 }, { %r341, %r342, %r343, %r344 }, { %r359, %r360 }, { %r845, %r846 };
	// end inline asm
	mov.b32 	{%rs522, %rs521}, %r845;
	mov.b32 	{%rs520, %rs519}, %r846;
	// begin inline asm
	mma.sync.aligned.m16n8k16.row.col.f16.f16.f16.f16 { %r855, %r856 }, { %r341, %r342, %r343, %r344 }, { %r361, %r362 }, { %r855, %r856 };
	// end inline asm
	mov.b32 	{%rs526, %rs525}, %r855;
	mov.b32 	{%rs524, %rs523}, %r856;
	// begin inline asm
	mma.sync.aligned.m16n8k16.row.col.f16.f16.f16.f16 { %r865, %r866 }, { %r341, %r342, %r343, %r344 }, { %r363, %r364 }, { %r865, %r866 };
	// end inline asm
	mov.b32 	{%rs530, %rs529}, %r865;
	mov.b32 	{%rs528, %rs527}, %r866;
	// begin inline asm
	mma.sync.aligned.m16n8k16.row.col.f16.f16.f16.f16 { %r875, %r876 }, { %r341, %r342, %r343, %r344 }, { %r365, %r366 }, { %r875, %r876 };
	// end inline asm
	mov.b32 	{%rs534, %rs533}, %r875;
	mov.b32 	{%rs532, %rs531}, %r876;
	// begin inline asm
	mma.sync.aligned.m16n8k16.row.col.f16.f16.f16.f16 { %r885, %r886 }, { %r341, %r342, %r343, %r344 }, { %r367, %r368 }, { %r885, %r886 };
	// end inline asm
	mov.b32 	{%rs538, %rs537}, %r885;
	mov.b32 	{%rs536, %rs535}, %r886;
	// begin inline asm
	mma.sync.aligned.m16n8k16.row.col.f16.f16.f16.f16 { %r895, %r896 }, { %r341, %r342, %r343, %r344 }, { %r369, %r370 }, { %r895, %r896 };
	// end inline asm
	mov.b32 	{%rs542, %rs541}, %r895;
	mov.b32 	{%rs540, %rs539}, %r896;
	// begin inline asm
	mma.sync.aligned.m16n8k16.row.col.f16.f16.f16.f16 { %r905, %r906 }, { %r341, %r342, %r343, %r344 }, { %r371, %r372 }, { %r905, %r906 };
	// end inline asm
	mov.b32 	{%rs546, %rs545}, %r905;
	mov.b32 	{%rs544, %rs543}, %r906;
	// begin inline asm
	mma.sync.aligned.m16n8k16.row.col.f16.f16.f16.f16 { %r915, %r916 }, { %r345, %r346, %r347, %r348 }, { %r357, %r358 }, { %r915, %r916 };
	// end inline asm
	mov.b32 	{%rs642, %rs641}, %r915;
	mov.b32 	{%rs640, %rs639}, %r916;
	// begin inline asm
	mma.sync.aligned.m16n8k16.row.col.f16.f16.f16.f16 { %r925, %r926 }, { %r345, %r346, %r347, %r348 }, { %r359, %r360 }, { %r925, %r926 };
	// end inline asm
	mov.b32 	{%rs638, %rs637}, %r925;
	mov.b32 	{%rs636, %rs635}, %r926;
	// begin inline asm
	mma.sync.aligned.m16n8k16.row.col.f16.f16.f16.f16 { %r935, %r936 }, { %r345, %r346, %r347, %r348 }, { %r361, %r362 }, { %r935, %r936 };
	// end inline asm
	mov.b32 	{%rs634, %rs633}, %r935;
	mov.b32 	{%rs632, %rs631}, %r936;
	// begin inline asm
	mma.sync.aligned.m16n8k16.row.col.f16.f16.f16.f16 { %r945, %r946 }, { %r345, %r346, %r347, %r348 }, { %r363, %r364 }, { %r945, %r946 };
	// end inline asm
	mov.b32 	{%rs630, %rs629}, %r945;
	mov.b32 	{%rs628, %rs627}, %r946;
	// begin inline asm
	mma.sync.aligned.m16n8k16.row.col.f16.f16.f16.f16 { %r955, %r956 }, { %r345, %r346, %r347, %r348 }, { %r365, %r366 }, { %r955, %r956 };
	// end inline asm
	mov.b32 	{%rs626, %rs625}, %r955;
	mov.b32 	{%rs624, %rs623}, %r956;
	// begin inline asm
	mma.sync.aligned.m16n8k16.row.col.f16.f16.f16.f16 { %r965, %r966 }, { %r345, %r346, %r347, %r348 }, { %r367, %r368 }, { %r965, %r966 };
	// end inline asm
	mov.b32 	{%rs622, %rs621}, %r965;
	mov.b32 	{%rs620, %rs619}, %r966;
	// begin inline asm
	mma.sync.aligned.m16n8k16.row.col.f16.f16.f16.f16 { %r975, %r976 }, { %r345, %r346, %r347, %r348 }, { %r369, %r370 }, { %r975, %r976 };
	// end inline asm
	mov.b32 	{%rs618, %rs617}, %r975;
	mov.b32 	{%rs616, %rs615}, %r976;
	// begin inline asm
	mma.sync.aligned.m16n8k16.row.col.f16.f16.f16.f16 { %r985, %r986 }, { %r345, %r346, %r347, %r348 }, { %r371, %r372 }, { %r985, %r986 };
	// end inline asm
	mov.b32 	{%rs614, %rs613}, %r985;
	mov.b32 	{%rs612, %rs611}, %r986;
	// begin inline asm
	mma.sync.aligned.m16n8k16.row.col.f16.f16.f16.f16 { %r995, %r996 }, { %r349, %r350, %r351, %r352 }, { %r357, %r358 }, { %r995, %r996 };
	// end inline asm
	mov.b32 	{%rs610, %rs609}, %r995;
	mov.b32 	{%rs608, %rs607}, %r996;
	// begin inline asm
	mma.sync.aligned.m16n8k16.row.col.f16.f16.f16.f16 { %r1005, %r1006 }, { %r349, %r350, %r351, %r352 }, { %r359, %r360 }, { %r1005, %r1006 };
	// end inline asm
	mov.b32 	{%rs606, %rs605}, %r1005;
	mov.b32 	{%rs604, %rs603}, %r1006;
	// begin inline asm
	mma.sync.aligned.m16n8k16.row.col.f16.f16.f16.f16 { %r1015, %r1016 }, { %r349, %r350, %r351, %r352 }, { %r361, %r362 }, { %r1015, %r1016 };
	// end inline asm
	mov.b32 	{%rs602, %rs601}, %r1015;
	mov.b32 	{%rs600, %rs599}, %r1016;
	// begin inline asm
	mma.sync.aligned.m16n8k16.row.col.f16.f16.f16.f16 { %r1025, %r1026 }, { %r349, %r350, %r351, %r352 }, { %r363, %r364 }, { %r1025, %r1026 };
	// end inline asm
	mov.b32 	{%rs598, %rs597}, %r1025;
	mov.b32 	{%rs596, %rs595}, %r1026;
	// begin inline asm
	mma.sync.aligned.m16n8k16.row.col.f16.f16.f16.f16 { %r1035, %r1036 }, { %r349, %r350, %r351, %r352 }, { %r365, %r366 }, { %r1035, %r1036 };
	// end inline asm
	mov.b32 	{%rs594, %rs593}, %r1035;
	mov.b32 	{%rs592, %rs591}, %r1036;
	// begin inline asm
	mma.sync.aligned.m16n8k16.row.col.f16.f16.f16.f16 { %r1045, %r1046 }, { %r349, %r350, %r351, %r352 }, { %r367, %r368 }, { %r1045, %r1046 };
	// end inline asm
	mov.b32 	{%rs590, %rs589}, %r1045;
	mov.b32 	{%rs588, %rs587}, %r1046;
	// begin inline asm
	mma.sync.aligned.m16n8k16.row.col.f16.f16.f16.f16 { %r1055, %r1056 }, { %r349, %r350, %r351, %r352 }, { %r369, %r370 }, { %r1055, %r1056 };
	// end inline asm
	mov.b32 	{%rs586, %rs585}, %r1055;
	mov.b32 	{%rs584, %rs583}, %r1056;
	// begin inline asm
	mma.sync.aligned.m16n8k16.row.col.f16.f16.f16.f16 { %r1065, %r1066 }, { %r349, %r350, %r351, %r352 }, { %r371, %r372 }, { %r1065, %r1066 };
	// end inline asm
	mov.b32 	{%rs582, %rs581}, %r1065;
	mov.b32 	{%rs580, %rs579}, %r1066;
	// begin inline asm
	mma.sync.aligned.m16n8k16.row.col.f16.f16.f16.f16 { %r1075, %r1076 }, { %r353, %r354, %r355, %r356 }, { %r357, %r358 }, { %r1075, %r1076 };
	// end inline asm
	mov.b32 	{%rs578, %rs577}, %r1075;
	mov.b32 	{%rs576, %rs575}, %r1076;
	// begin inline asm
	mma.sync.aligned.m16n8k16.row.col.f16.f16.f16.f16 { %r1085, %r1086 }, { %r353, %r354, %r355, %r356 }, { %r359, %r360 }, { %r1085, %r1086 };
	// end inline asm
	mov.b32 	{%rs574, %rs573}, %r1085;
	mov.b32 	{%rs572, %rs571}, %r1086;
	// begin inline asm
	mma.sync.aligned.m16n8k16.row.col.f16.f16.f16.f16 { %r1095, %r1096 }, { %r353, %r354, %r355, %r356 }, { %r361, %r362 }, { %r1095, %r1096 };
	// end inline asm
	mov.b32 	{%rs570, %rs569}, %r1095;
	mov.b32 	{%rs568, %rs567}, %r1096;
	// begin inline asm
	mma.sync.aligned.m16n8k16.row.col.f16.f16.f16.f16 { %r1105, %r1106 }, { %r353, %r354, %r355, %r356 }, { %r363, %r364 }, { %r1105, %r1106 };
	// end inline asm
	mov.b32 	{%rs566, %rs565}, %r1105;
	mov.b32 	{%rs564, %rs563}, %r1106;
	// begin inline asm
	mma.sync.aligned.m16n8k16.row.col.f16.f16.f16.f16 { %r1115, %r1116 }, { %r353, %r354, %r355, %r356 }, { %r365, %r366 }, { %r1115, %r1116 };
	// end inline asm
	mov.b32 	{%rs562, %rs561}, %r1115;
	mov.b32 	{%rs560, %rs559}, %r1116;
	// begin inline asm
	mma.sync.aligned.m16n8k16.row.col.f16.f16.f16.f16 { %r1125, %r1126 }, { %r353, %r354, %r355, %r356 }, { %r367, %r368 }, { %r1125, %r1126 };
	// end inline asm
	mov.b32 	{%rs558, %rs557}, %r1125;
	mov.b32 	{%rs556, %rs555}, %r1126;
	// begin inline asm
	mma.sync.aligned.m16n8k16.row.col.f16.f16.f16.f16 { %r1135, %r1136 }, { %r353, %r354, %r355, %r356 }, { %r369, %r370 }, { %r1135, %r1136 };
	// end inline asm
	mov.b32 	{%rs554, %rs553}, %r1135;
	mov.b32 	{%rs552, %rs551}, %r1136;
	// begin inline asm
	mma.sync.aligned.m16n8k16.row.col.f16.f16.f16.f16 { %r1145, %r1146 }, { %r353, %r354, %r355, %r356 }, { %r371, %r372 }, { %r1145, %r1146 };
	// end inline asm
	mov.b32 	{%rs550, %rs549}, %r1145;
	mov.b32 	{%rs548, %rs547}, %r1146;
	add.s32 	%r1239, %r1239, 1;
	add.s32 	%r1238, %r1238, 1;
	setp.ne.s32 	%p9, %r1238, 0;
	add.s32 	%r1237, %r1237, 1;
	add.s32 	%r1240, %r1240, 1;
	@%p9 bra 	$L__BB0_2;
$L__BB0_5:
	ld.param.u32 	%r1234, [wmma_example_param_3];
	ld.param.u64 	%rd85, [wmma_example_param_0];
	cvta.to.global.u64 	%rd70, %rd85;
	// begin inline asm
	cp.async.wait_group 0;
	// end inline asm
	bar.sync 	0;
	mov.u32 	%r1214, %tid.y;
	shl.b32 	%r1215, %r1214, 4;
	mov.u32 	%r1216, %tid.z;
	shl.b32 	%r1217, %r1216, 4;
	mov.u32 	%r1218, %ctaid.x;
	shl.b32 	%r1219, %r1218, 8;
	add.s32 	%r1220, %r1215, %r1219;
	mov.u32 	%r1221, %ctaid.y;
	shl.b32 	%r1222, %r1221, 7;
	add.s32 	%r1223, %r1217, %r1222;
	mad.lo.s32 	%r1224, %r1220, %r1234, %r1223;
	cvt.s64.s32 	%rd71, %r1224;
	mov.u32 	%r1225, %tid.x;
	shl.b32 	%r1226, %r1225, 1;
	and.b32  	%r1227, %r1226, 6;
	shr.u32 	%r1228, %r1225, 2;
	and.b32  	%r1229, %r1228, 7;
	mad.lo.s32 	%r1230, %r1234, %r1229, %r1227;
	cvt.s64.s32 	%rd72, %r1230;
	add.s64 	%rd73, %rd71, %rd72;
	shl.b64 	%rd74, %rd73, 1;
	add.s64 	%rd75, %rd70, %rd74;
	st.global.u16 	[%rd75], %rs518;
	st.global.u16 	[%rd75+2], %rs517;
	shl.b32 	%r1231, %r1234, 3;
	mul.wide.s32 	%rd76, %r1231, 2;
	add.s64 	%rd77, %rd75, %rd76;
	st.global.u16 	[%rd77], %rs516;
	st.global.u16 	[%rd77+2], %rs515;
	st.global.u16 	[%rd75+16], %rs522;
	st.global.u16 	[%rd75+18], %rs521;
	st.global.u16 	[%rd77+16], %rs520;
	st.global.u16 	[%rd77+18], %rs519;
	st.global.u16 	[%rd75+64], %rs526;
	st.global.u16 	[%rd75+66], %rs525;
	st.global.u16 	[%rd77+64], %rs524;
	st.global.u16 	[%rd77+66], %rs523;
	st.global.u16 	[%rd75+80], %rs530;
	st.global.u16 	[%rd75+82], %rs529;
	st.global.u16 	[%rd77+80], %rs528;
	st.global.u16 	[%rd77+82], %rs527;
	st.global.u16 	[%rd75+128], %rs534;
	st.global.u16 	[%rd75+130], %rs533;
	st.global.u16 	[%rd77+128], %rs532;
	st.global.u16 	[%rd77+130], %rs531;
	st.global.u16 	[%rd75+144], %rs538;
	st.global.u16 	[%rd75+146], %rs537;
	st.global.u16 	[%rd77+144], %rs536;
	st.global.u16 	[%rd77+146], %rs535;
	st.global.u16 	[%rd75+192], %rs542;
	st.global.u16 	[%rd75+194], %rs541;
	st.global.u16 	[%rd77+192], %rs540;
	st.global.u16 	[%rd77+194], %rs539;
	st.global.u16 	[%rd75+208], %rs546;
	st.global.u16 	[%rd75+210], %rs545;
	st.global.u16 	[%rd77+208], %rs544;
	st.global.u16 	[%rd77+210], %rs543;
	shl.b32 	%r1232, %r1234, 6;
	mul.wide.s32 	%rd78, %r1232, 2;
	add.s64 	%rd79, %rd75, %rd78;
	st.global.u16 	[%rd79], %rs642;
	st.global.u16 	[%rd79+2], %rs641;
	add.s64 	%rd80, %rd79, %rd76;
	st.global.u16 	[%rd80], %rs640;
	st.global.u16 	[%rd80+2], %rs639;
	st.global.u16 	[%rd79+16], %rs638;
	st.global.u16 	[%rd79+18], %rs637;
	st.global.u16 	[%rd80+16], %rs636;
	st.global.u16 	[%rd80+18], %rs635;
	st.global.u16 	[%rd79+64], %rs634;
	st.global.u16 	[%rd79+66], %rs633;
	st.global.u16 	[%rd80+64], %rs632;
	st.global.u16 	[%rd80+66], %rs631;
	st.global.u16 	[%rd79+80], %rs630;
	st.global.u16 	[%rd79+82], %rs629;
	st.global.u16 	[%rd80+80], %rs628;
	st.global.u16 	[%rd80+82], %rs627;
	st.global.u16 	[%rd79+128], %rs626;
	st.global.u16 	[%rd79+130], %rs625;
	st.global.u16 	[%rd80+128], %rs624;
	st.global.u16 	[%rd80+130], %rs623;
	st.global.u16 	[%rd79+144], %rs622;
	st.global.u16 	[%rd79+146], %rs621;
	st.global.u16 	[%rd80+144], %rs620;
	st.global.u16 	[%rd80+146], %rs619;
	st.global.u16 	[%rd79+192], %rs618;
	st.global.u16 	[%rd79+194], %rs617;
	st.global.u16 	[%rd80+192], %rs616;
	st.global.u16 	[%rd80+194], %rs615;
	st.global.u16 	[%rd79+208], %rs614;
	st.global.u16 	[%rd79+210], %rs613;
	st.global.u16 	[%rd80+208], %rs612;
	st.global.u16 	[%rd80+210], %rs611;
	add.s64 	%rd81, %rd79, %rd78;
	st.global.u16 	[%rd81], %rs610;
	st.global.u16 	[%rd81+2], %rs609;
	add.s64 	%rd82, %rd81, %rd76;
	st.global.u16 	[%rd82], %rs608;
	st.global.u16 	[%rd82+2], %rs607;
	st.global.u16 	[%rd81+16], %rs606;
	st.global.u16 	[%rd81+18], %rs605;
	st.global.u16 	[%rd82+16], %rs604;
	st.global.u16 	[%rd82+18], %rs603;
	st.global.u16 	[%rd81+64], %rs602;
	st.global.u16 	[%rd81+66], %rs601;
	st.global.u16 	[%rd82+64], %rs600;
	st.global.u16 	[%rd82+66], %rs599;
	st.global.u16 	[%rd81+80], %rs598;
	st.global.u16 	[%rd81+82], %rs597;
	st.global.u16 	[%rd82+80], %rs596;
	st.global.u16 	[%rd82+82], %rs595;
	st.global.u16 	[%rd81+128], %rs594;
	st.global.u16 	[%rd81+130], %rs593;
	st.global.u16 	[%rd82+128], %rs592;
	st.global.u16 	[%rd82+130], %rs591;
	st.global.u16 	[%rd81+144], %rs590;
	st.global.u16 	[%rd81+146], %rs589;
	st.global.u16 	[%rd82+144], %rs588;
	st.global.u16 	[%rd82+146], %rs587;
	st.global.u16 	[%rd81+192], %rs586;
	st.global.u16 	[%rd81+194], %rs585;
	st.global.u16 	[%rd82+192], %rs584;
	st.global.u16 	[%rd82+194], %rs583;
	st.global.u16 	[%rd81+208], %rs582;
	st.global.u16 	[%rd81+210], %rs581;
	st.global.u16 	[%rd82+208], %rs580;
	st.global.u16 	[%rd82+210], %rs579;
	add.s64 	%rd83, %rd81, %rd78;
	st.global.u16 	[%rd83], %rs578;
	st.global.u16 	[%rd83+2], %rs577;
	add.s64 	%rd84, %rd83, %rd76;
	st.global.u16 	[%rd84], %rs576;
	st.global.u16 	[%rd84+2], %rs575;
	st.global.u16 	[%rd83+16], %rs574;
	st.global.u16 	[%rd83+18], %rs573;
	st.global.u16 	[%rd84+16], %rs572;
	st.global.u16 	[%rd84+18], %rs571;
	st.global.u16 	[%rd83+64], %rs570;
	st.global.u16 	[%rd83+66], %rs569;
	st.global.u16 	[%rd84+64], %rs568;
	st.global.u16 	[%rd84+66], %rs567;
	st.global.u16 	[%rd83+80], %rs566;
	st.global.u16 	[%rd83+82], %rs565;
	st.global.u16 	[%rd84+80], %rs564;
	st.global.u16 	[%rd84+82], %rs563;
	st.global.u16 	[%rd83+128], %rs562;
	st.global.u16 	[%rd83+130], %rs561;
	st.global.u16 	[%rd84+128], %rs560;
	st.global.u16 	[%rd84+130], %rs559;
	st.global.u16 	[%rd83+144], %rs558;
	st.global.u16 	[%rd83+146], %rs557;
	st.global.u16 	[%rd84+144], %rs556;
	st.global.u16 	[%rd84+146], %rs555;
	st.global.u16 	[%rd83+192], %rs554;
	st.global.u16 	[%rd83+194], %rs553;
	st.global.u16 	[%rd84+192], %rs552;
	st.global.u16 	[%rd84+194], %rs551;
	st.global.u16 	[%rd83+208], %rs550;
	st.global.u16 	[%rd83+210], %rs549;
	st.global.u16 	[%rd84+208], %rs548;
	st.global.u16 	[%rd84+210], %rs547;
	ret;

}


// ===== COMPILED SASS (sm_100) =====

	.target	sm_100

	.elftype	@"ET_EXEC"


//--------------------- .note.nv.tkinfo           --------------------------
	.section	.note.nv.tkinfo,"",@"SHT_NOTE"
	.sectionflags	@"SHF_NOTE_NV_TKINFO"
	.tkinfo
        /*0018*/ 	.word	0x00000002
        /*0030*/ 	.string	""
        /*0030*/ 	.string	"ptxas"
        /*0030*/ 	.string	"Cuda compilation tools, release 13.0, V13.0.88"
        /*0030*/ 	.string	"Build cuda_13.0.r13.0/compiler.36424714_0"
        /*0030*/ 	.string	"-arch sm_100 -m 64 "



//--------------------- .note.nv.cuinfo           --------------------------
	.section	.note.nv.cuinfo,"",@"SHT_NOTE"
	.sectionflags	@"SHF_NOTE_NV_CUINFO"
        /*0018*/ 	.short	0x0002
        /*001a*/ 	.short	0x0064
        /*001c*/ 	.short	0x0082
	.zero		2


//--------------------- .nv.info                  --------------------------
	.section	.nv.info,"",@"SHT_CUDA_INFO"
	.align	4


	//----- nvinfo : EIATTR_REGCOUNT
	.align		4
        /*0000*/ 	.byte	0x04, 0x2f
        /*0002*/ 	.short	(.L_1 - .L_0)
	.align		4
.L_0:
        /*0004*/ 	.word	index@(wmma_example)
        /*0008*/ 	.word	0x000000de


	//----- nvinfo : EIATTR_FRAME_SIZE
	.align		4
.L_1:
        /*000c*/ 	.byte	0x04, 0x11
        /*000e*/ 	.short	(.L_3 - .L_2)
	.align		4
.L_2:
        /*0010*/ 	.word	index@(wmma_example)
        /*0014*/ 	.word	0x00000000


	//----- nvinfo : EIATTR_MIN_STACK_SIZE
	.align		4
.L_3:
        /*0018*/ 	.byte	0x04, 0x12
        /*001a*/ 	.short	(.L_5 - .L_4)
	.align		4
.L_4:
        /*001c*/ 	.word	index@(wmma_example)
        /*0020*/ 	.word	0x00000000
.L_5:


//--------------------- .nv.compat                --------------------------
	.section	.nv.compat,"",@"SHT_CUDA_COMPAT_INFO"
	.align	4
        /*0000*/ 	.byte	0x02, 0x09, 0x00, 0x00, 0x02, 0x02, 0x01, 0x00, 0x02, 0x05, 0x05, 0x00, 0x03, 0x07, 0x01, 0x01
        /*0010*/ 	.byte	0x02, 0x03, 0x00, 0x00, 0x02, 0x06, 0x01, 0x00, 0x04, 0x0b, 0x08, 0x00, 0x09, 0x00, 0x00, 0x00
        /*0020*/ 	.byte	0x00, 0x00, 0x00, 0x00


//--------------------- .nv.info.wmma_example     --------------------------
	.section	.nv.info.wmma_example,"",@"SHT_CUDA_INFO"
	.sectionflags	@""
	.align	4


	//----- nvinfo : EIATTR_CUDA_API_VERSION
	.align		4
        /*0000*/ 	.byte	0x04, 0x37
        /*0002*/ 	.short	(.L_7 - .L_6)
.L_6:
        /*0004*/ 	.word	0x00000082


	//----- nvinfo : EIATTR_KPARAM_INFO
	.align		4
.L_7:
        /*0008*/ 	.byte	0x04, 0x17
        /*000a*/ 	.short	(.L_9 - .L_8)
.L_8:
        /*000c*/ 	.word	0x00000000
        /*0010*/ 	.short	0x0004
        /*0012*/ 	.short	0x001c
        /*0014*/ 	.byte	0x00, 0xf0, 0x11, 0x00


	//----- nvinfo : EIATTR_KPARAM_INFO
	.align		4
.L_9:
        /*0018*/ 	.byte	0x04, 0x17
        /*001a*/ 	.short	(.L_11 - .L_10)
.L_10:
        /*001c*/ 	.word	0x00000000
        /*0020*/ 	.short	0x0003
        /*0022*/ 	.short	0x0018
        /*0024*/ 	.byte	0x00, 0xf0, 0x11, 0x00


	//----- nvinfo : EIATTR_KPARAM_INFO
	.align		4
.L_11:
        /*0028*/ 	.byte	0x04, 0x17
        /*002a*/ 	.short	(.L_13 - .L_12)
.L_12:
        /*002c*/ 	.word	0x00000000
        /*0030*/ 	.short	0x0002
        /*0032*/ 	.short	0x0010
        /*0034*/ 	.byte	0x00, 0xf5, 0x21, 0x00


	//----- nvinfo : EIATTR_KPARAM_INFO
	.align		4
.L_13:
        /*0038*/ 	.byte	0x04, 0x17
        /*003a*/ 	.short	(.L_15 - .L_14)
.L_14:
        /*003c*/ 	.word	0x00000000
        /*0040*/ 	.short	0x0001
        /*0042*/ 	.short	0x0008
        /*0044*/ 	.byte	0x00, 0xf5, 0x21, 0x00


	//----- nvinfo : EIATTR_KPARAM_INFO
	.align		4
.L_15:
        /*0048*/ 	.byte	0x04, 0x17
        /*004a*/ 	.short	(.L_17 - .L_16)
.L_16:
        /*004c*/ 	.word	0x00000000
        /*0050*/ 	.short	0x0000
        /*0052*/ 	.short	0x0000
        /*0054*/ 	.byte	0x00, 0xf5, 0x21, 0x00


	//----- nvinfo : EIATTR_SPARSE_MMA_MASK
	.align		4
.L_17:
        /*0058*/ 	.byte	0x03, 0x50
        /*005a*/ 	.short	0x0000


	//----- nvinfo : EIATTR_MAXREG_COUNT
	.align		4
        /*005c*/ 	.byte	0x03, 0x1b
        /*005e*/ 	.short	0x00ff


	//----- nvinfo : EIATTR_NUM_BARRIERS
	.align		4
        /*0060*/ 	.byte	0x02, 0x4c
        /*0062*/ 	.byte	0x01
	.zero		1


	//----- nvinfo : EIATTR_MERCURY_ISA_VERSION
	.align		4
        /*0064*/ 	.byte	0x03, 0x5f
        /*0066*/ 	.short	0x0101


	//----- nvinfo : EIATTR_VRC_CTA_INIT_COUNT
	.align		4
        /*0068*/ 	.byte	0x02, 0x4a
	.zero		1
	.zero		1


	//----- nvinfo : EIATTR_EXIT_INSTR_OFFSETS
	.align		4
        /*006c*/ 	.byte	0x04, 0x1c
        /*006e*/ 	.short	(.L_19 - .L_18)


	//   ....[0]....
.L_18:
        /*0070*/ 	.word	0x00003680


	//----- nvinfo : EIATTR_MAX_THREADS
	.align		4
.L_19:
        /*0074*/ 	.byte	0x04, 0x05
        /*0076*/ 	.short	(.L_21 - .L_20)
.L_20:
        /*0078*/ 	.word	0x00000100
        /*007c*/ 	.word	0x00000001
        /*0080*/ 	.word	0x00000001


	//----- nvinfo : EIATTR_CBANK_PARAM_SIZE
	.align		4
.L_21:
        /*0084*/ 	.byte	0x03, 0x19
        /*0086*/ 	.short	0x0020


	//----- nvinfo : EIATTR_PARAM_CBANK
	.align		4
        /*0088*/ 	.byte	0x04, 0x0a
        /*008a*/ 	.short	(.L_23 - .L_22)
	.align		4
.L_22:
        /*008c*/ 	.word	index@(.nv.constant0.wmma_example)
        /*0090*/ 	.short	0x0380
        /*0092*/ 	.short	0x0020


	//----- nvinfo : EIATTR_SW_WAR
	.align		4
.L_23:
        /*0094*/ 	.byte	0x04, 0x36
        /*0096*/ 	.short	(.L_25 - .L_24)
.L_24:
        /*0098*/ 	.word	0x00000008
.L_25:


//--------------------- .nv.callgraph             --------------------------
	.section	.nv.callgraph,"",@"SHT_CUDA_CALLGRAPH"
	.align	4
	.sectionentsize	8
	.align		4
        /*0000*/ 	.word	0x00000000
	.align		4
        /*0004*/ 	.word	0xffffffff
	.align		4
        /*0008*/ 	.word	0x00000000
	.align		4
        /*000c*/ 	.word	0xfffffffe
	.align		4
        /*0010*/ 	.word	0x00000000
	.align		4
        /*0014*/ 	.word	0xfffffffd
	.align		4
        /*0018*/ 	.word	0x00000000
	.align		4
        /*001c*/ 	.word	0xfffffffc


//--------------------- .text.wmma_example        --------------------------
	.section	.text.wmma_example,"ax",@progbits
	.align	128
        .global         wmma_example
        .type           wmma_example,@function
        .size           wmma_example,(.L_x_3 - wmma_example)
        .other          wmma_example,@"STO_CUDA_ENTRY STV_DEFAULT"
wmma_example:
.text.wmma_example:
[----:B------:R-:W-:Y:S01]  /*0000*/  LDC R1, c[0x0][0x37c] ;  /* 0x0000df00ff017b82 */ /* 0x000fe20000000800 */
[----:B------:R-:W1:Y:S07]  /*0010*/  S2R R133, SR_TID.X ;  /* 0x0000000000857919 */ /* 0x000e6e0000002100 */
[----:B------:R-:W2:Y:S01]  /*0020*/  LDC.64 R130, c[0x0][0x398] ;  /* 0x0000e600ff827b82 */ /* 0x000ea20000000a00 */
[----:B------:R-:W3:Y:S01]  /*0030*/  LDCU.64 UR6, c[0x0][0x358] ;  /* 0x00006b00ff0677ac */ /* 0x000ee20008000a00 */
[----:B------:R-:W-:Y:S01]  /*0040*/  MOV R0, 0x400 ;  /* 0x0000040000007802 */ /* 0x000fe20000000f00 */
[----:B------:R-:W4:Y:S01]  /*0050*/  S2R R132, SR_TID.Y ;  /* 0x0000000000847919 */ /* 0x000f220000002200 */
[----:B------:R-:W-:-:S02]  /*0060*/  PRMT R127, RZ, 0x7610, R127 ;  /* 0x00007610ff7f7816 */ /* 0x000fc4000000007f */
[----:B------:R-:W-:Y:S01]  /*0070*/  PRMT R128, RZ, 0x7610, R128 ;  /* 0x00007610ff807816 */ /* 0x000fe20000000080 */
[----:B------:R-:W5:Y:S01]  /*0080*/  S2R R208, SR_CTAID.Y ;  /* 0x0000000000d07919 */ /* 0x000f620000002600 */
[----:B------:R-:W3:Y:S01]  /*0090*/  LDC.64 R8, c[0x0][0x388] ;  /* 0x0000e200ff087b82 */ /* 0x000ee20000000a00 */
[----:B------:R-:W-:Y:S01]  /*00a0*/  PRMT R125, RZ, 0x7610, R125 ;  /* 0x00007610ff7d7816 */ /* 0x000fe2000000007d */
[----:B------:R-:W5:Y:S01]  /*00b0*/  S2R R18, SR_TID.Z ;  /* 0x0000000000127919 */ /* 0x000f620000002300 */
[----:B------:R-:W-:Y:S02]  /*00c0*/  PRMT R126, RZ, 0x7610, R126 ;  /* 0x00007610ff7e7816 */ /* 0x000fe4000000007e */
[----:B------:R-:W-:Y:S01]  /*00d0*/  PRMT R124, RZ, 0x7610, R124 ;  /* 0x00007610ff7c7816 */ /* 0x000fe2000000007c */
[----:B------:R-:W5:Y:S01]  /*00e0*/  S2R R214, SR_CTAID.X ;  /* 0x0000000000d67919 */ /* 0x000f620000002500 */
[----:B------:R-:W-:Y:S02]  /*00f0*/  PRMT R123, RZ, 0x7610, R123 ;  /* 0x00007610ff7b7816 */ /* 0x000fe4000000007b */
[----:B------:R-:W-:Y:S01]  /*0100*/  PRMT R121, RZ, 0x7610, R121 ;  /* 0x00007610ff797816 */ /* 0x000fe20000000079 */
[----:B------:R-:W3:Y:S01]  /*0110*/  S2R R205, SR_CgaCtaId ;  /* 0x0000000000cd7919 */ /* 0x000ee20000008800 */
[----:B------:R-:W-:-:S02]  /*0120*/  PRMT R122, RZ, 0x7610, R122 ;  /* 0x00007610ff7a7816 */ /* 0x000fc4000000007a */
[----:B------:R-:W-:Y:S01]  /*0130*/  PRMT R120, RZ, 0x7610, R120 ;  /* 0x00007610ff787816 */ /* 0x000fe20000000078 */
[C---:B--2---:R-:W-:Y:S01]  /*0140*/  IMAD.SHL.U32 R6, R131.reuse, 0x20, RZ ;  /* 0x0000002083067824 */ /* 0x044fe200078e00ff */
[----:B------:R-:W-:Y:S02]  /*0150*/  ISETP.GE.AND P0, PT, R131, 0x20, PT ;  /* 0x000000208300780c */ /* 0x000fe40003f06270 */
[----:B------:R-:W-:Y:S02]  /*0160*/  PRMT R11, RZ, 0x7610, R11 ;  /* 0x00007610ff0b7816 */ /* 0x000fe4000000000b */
[----:B------:R-:W-:Y:S01]  /*0170*/  PRMT R119, RZ, 0x7610, R119 ;  /* 0x00007610ff777816 */ /* 0x000fe20000000077 */
[C---:B-1----:R-:W-:Y:S01]  /*0180*/  IMAD.SHL.U32 R4, R133.reuse, 0x8, RZ ;  /* 0x0000000885047824 */ /* 0x042fe200078e00ff */
[----:B------:R-:W-:Y:S01]  /*0190*/  SHF.R.U32.HI R19, RZ, 0x4, R133 ;  /* 0x00000004ff137819 */ /* 0x000fe20000011685 */
[C---:B------:R-:W-:Y:S01]  /*01a0*/  IMAD.SHL.U32 R5, R133.reuse, 0x20, RZ ;  /* 0x0000002085057824 */ /* 0x040fe200078e00ff */
[----:B------:R-:W-:Y:S01]  /*01b0*/  PRMT R117, RZ, 0x7610, R117 ;  /* 0x00007610ff757816 */ /* 0x000fe20000000075 */
[----:B----4-:R-:W-:Y:S01]  /*01c0*/  IMAD R12, R132, 0x20, R133 ;  /* 0x00000020840c7824 */ /* 0x010fe200078e0285 */
[----:B------:R-:W-:Y:S01]  /*01d0*/  LOP3.LUT R3, R4, 0x78, RZ, 0xc0, !PT ;  /* 0x0000007804037812 */ /* 0x000fe200078ec0ff */
[----:B------:R-:W-:Y:S01]  /*01e0*/  IMAD.SHL.U32 R129, R133, 0x80, RZ ;  /* 0x0000008085817824 */ /* 0x000fe200078e00ff */
[----:B------:R-:W-:-:S02]  /*01f0*/  LOP3.LUT R5, R5, 0x80, RZ, 0xc0, !PT ;  /* 0x0000008005057812 */ /* 0x000fc400078ec0ff */
[--C-:B------:R-:W-:Y:S01]  /*0200*/  SHF.R.U32.HI R7, RZ, 0x1, R12.reuse ;  /* 0x00000001ff077819 */ /* 0x100fe2000001160c */
[----:B-----5:R-:W-:Y:S01]  /*0210*/  IMAD R208, R208, 0x80, R3 ;  /* 0x00000080d0d07824 */ /* 0x020fe200078e0203 */
[----:B------:R-:W-:Y:S01]  /*0220*/  LOP3.LUT R134, R19, 0x1, RZ, 0xc0, !PT ;  /* 0x0000000113867812 */ /* 0x000fe200078ec0ff */
[----:B------:R-:W1:Y:S01]  /*0230*/  LDC.64 R2, c[0x0][0x390] ;  /* 0x0000e400ff027b82 */ /* 0x000e620000000a00 */
[----:B------:R-:W-:Y:S01]  /*0240*/  IMAD R209, R18, 0x80, R12 ;  /* 0x0000008012d17824 */ /* 0x000fe200078e020c */
[----:B------:R-:W-:Y:S01]  /*0250*/  LOP3.LUT R7, R7, 0x38, RZ, 0xc0, !PT ;  /* 0x0000003807077812 */ /* 0x000fe200078ec0ff */
[----:B------:R-:W-:Y:S01]  /*0260*/  IMAD R214, R214, 0x100, R5 ;  /* 0x00000100d6d67824 */ /* 0x000fe200078e0205 */
[----:B------:R-:W-:Y:S01]  /*0270*/  LOP3.LUT R129, R129, 0x780, RZ, 0xc0, !PT ;  /* 0x0000078081817812 */ /* 0x000fe200078ec0ff */
[----:B------:R-:W-:Y:S01]  /*0280*/  IMAD.SHL.U32 R5, R209, 0x8, RZ ;  /* 0x00000008d1057824 */ /* 0x000fe200078e00ff */
[----:B------:R-:W-:Y:S02]  /*0290*/  LOP3.LUT R10, R7, 0x78, R4, 0x78, !PT ;  /* 0x00000078070a7812 */ /* 0x000fe400078e7804 */
[----:B------:R-:W-:Y:S01]  /*02a0*/  LEA.HI R214, R209, R214, RZ, 0x1d ;  /* 0x000000d6d1d67211 */ /* 0x000fe200078fe8ff */
[----:B------:R-:W-:Y:S01]  /*02b0*/  IMAD R132, R132, 0x800, R129 ;  /* 0x0000080084847824 */ /* 0x000fe200078e0281 */
[----:B------:R-:W-:-:S02]  /*02c0*/  LOP3.LUT R4, R4, 0x18, RZ, 0xc0, !PT ;  /* 0x0000001804047812 */ /* 0x000fc400078ec0ff */
[----:B------:R-:W-:Y:S02]  /*02d0*/  SHF.R.U32.HI R209, RZ, 0x4, R209 ;  /* 0x00000004ffd17819 */ /* 0x000fe400000116d1 */
[----:B------:R-:W-:Y:S01]  /*02e0*/  LOP3.LUT R12, R5, 0x38, R12, 0x48, !PT ;  /* 0x00000038050c7812 */ /* 0x000fe200078e480c */
[----:B------:R-:W-:Y:S01]  /*02f0*/  IMAD R214, R214, R131, R4 ;  /* 0x00000083d6d67224 */ /* 0x000fe200078e0204 */
[----:B---3--:R-:W-:Y:S01]  /*0300*/  LEA R205, R205, R0, 0x18 ;  /* 0x00000000cdcd7211 */ /* 0x008fe200078ec0ff */
[----:B------:R-:W-:Y:S01]  /*0310*/  IMAD R208, R209, R130, R208 ;  /* 0x00000082d1d07224 */ /* 0x000fe200078e02d0 */
[----:B------:R-:W-:Y:S01]  /*0320*/  LOP3.LUT R12, R12, 0x3ffc0, R5, 0xf8, !PT ;  /* 0x0003ffc00c0c7812 */ /* 0x000fe200078ef805 */
[----:B------:R-:W-:Y:S01]  /*0330*/  IMAD.WIDE R8, R214, 0x2, R8 ;  /* 0x00000002d6087825 */ /* 0x000fe200078e0208 */
[----:B------:R-:W-:Y:S02]  /*0340*/  LOP3.LUT R10, R10, 0x3ff80, R5, 0xf8, !PT ;  /* 0x0003ff800a0a7812 */ /* 0x000fe400078ef805 */
[----:B------:R-:W-:Y:S01]  /*0350*/  SHF.R.S32.HI R209, RZ, 0x1f, R208 ;  /* 0x0000001fffd17819 */ /* 0x000fe200000114d0 */
[C---:B------:R-:W-:Y:S01]  /*0360*/  IMAD.SHL.U32 R5, R131.reuse, 0x40, RZ ;  /* 0x0000004083057824 */ /* 0x040fe200078e00ff */
[----:B------:R-:W-:Y:S01]  /*0370*/  PRMT R13, RZ, 0x7610, R13 ;  /* 0x00007610ff0d7816 */ /* 0x000fe2000000000d */
[----:B------:R-:W-:Y:S01]  /*0380*/  IMAD R4, R131, 0x60, RZ ;  /* 0x0000006083047824 */ /* 0x000fe200078e02ff */
[----:B------:R-:W-:Y:S01]  /*0390*/  PRMT R118, RZ, 0x7610, R118 ;  /* 0x00007610ff767816 */ /* 0x000fe20000000076 */
[----:B-1----:R-:W-:Y:S01]  /*03a0*/  IMAD.WIDE R2, R208, 0x2, R2 ;  /* 0x00000002d0027825 */ /* 0x002fe200078e0202 */
[----:B------:R-:W-:-:S02]  /*03b0*/  PRMT R115, RZ, 0x7610, R115 ;  /* 0x00007610ff737816 */ /* 0x000fc40000000073 */
[----:B------:R-:W-:Y:S01]  /*03c0*/  PRMT R116, RZ, 0x7610, R116 ;  /* 0x00007610ff747816 */ /* 0x000fe20000000074 */
[----:B------:R-:W-:Y:S01]  /*03d0*/  IMAD R12, R12, 0x2, R205 ;  /* 0x000000020c0c7824 */ /* 0x000fe200078e02cd */
[----:B------:R-:W-:Y:S01]  /*03e0*/  BAR.SYNC.DEFER_BLOCKING 0x0 ;  /* 0x0000000000007b1d */ /* 0x000fe20000010000 */
[----:B------:R-:W-:Y:S01]  /*03f0*/  IMAD.SHL.U32 R0, R130, 0x10, RZ ;  /* 0x0000001082007824 */ /* 0x000fe200078e00ff */
[----:B------:R-:W-:Y:S01]  /*0400*/  PRMT R113, RZ, 0x7610, R113 ;  /* 0x00007610ff717816 */ /* 0x000fe20000000071 */
[----:B------:R-:W-:Y:S01]  /*0410*/  IMAD.WIDE R6, R6, 0x2, R8 ;  /* 0x0000000206067825 */ /* 0x000fe200078e0208 */
[----:B------:R-:W-:Y:S02]  /*0420*/  PRMT R114, RZ, 0x7610, R114 ;  /* 0x00007610ff727816 */ /* 0x000fe40000000072 */
[----:B------:R-:W-:Y:S01]  /*0430*/  PRMT R65, RZ, 0x7610, R65 ;  /* 0x00007610ff417816 */ /* 0x000fe20000000041 */
[----:B------:R-:W-:Y:S01]  /*0440*/  IMAD.SHL.U32 R130, R130, 0x20, RZ ;  /* 0x0000002082827824 */ /* 0x000fe200078e00ff */
[----:B------:R-:W-:Y:S01]  /*0450*/  PRMT R66, RZ, 0x7610, R66 ;  /* 0x00007610ff427816 */ /* 0x000fe20000000042 */
[----:B------:R-:W-:Y:S01]  /*0460*/  IMAD.WIDE R16, R5, 0x2, R8 ;  /* 0x0000000205107825 */ /* 0x000fe200078e0208 */
[----:B------:R-:W-:-:S02]  /*0470*/  PRMT R64, RZ, 0x7610, R64 ;  /* 0x00007610ff407816 */ /* 0x000fc40000000040 */
[----:B------:R-:W-:Y:S01]  /*0480*/  PRMT R67, RZ, 0x7610, R67 ;  /* 0x00007610ff437816 */ /* 0x000fe20000000043 */
[----:B------:R-:W-:Y:S01]  /*0490*/  IMAD.WIDE R20, R4, 0x2, R8 ;  /* 0x0000000204147825 */ /* 0x000fe200078e0208 */
[----:B------:R-:W-:Y:S02]  /*04a0*/  PRMT R63, RZ, 0x7610, R63 ;  /* 0x00007610ff3f7816 */ /* 0x000fe4000000003f */
[----:B------:R-:W-:Y:S01]  /*04b0*/  PRMT R68, RZ, 0x7610, R68 ;  /* 0x00007610ff447816 */ /* 0x000fe20000000044 */
[----:B------:R-:W-:Y:S01]  /*04c0*/  IMAD R10, R10, 0x2, R205 ;  /* 0x000000020a0a7824 */ /* 0x000fe200078e02cd */
[----:B------:R-:W-:Y:S01]  /*04d0*/  PRMT R62, RZ, 0x7610, R62 ;  /* 0x00007610ff3e7816 */ /* 0x000fe2000000003e */
[----:B------:R-:W-:Y:S01]  /*04e0*/  IMAD.WIDE R4, R0, 0x2, R2 ;  /* 0x0000000200047825 */ /* 0x000fe200078e0202 */
[----:B------:R-:W-:Y:S02]  /*04f0*/  PRMT R69, RZ, 0x7610, R69 ;  /* 0x00007610ff457816 */ /* 0x000fe40000000045 */
[----:B------:R-:W-:Y:S01]  /*0500*/  PRMT R61, RZ, 0x7610, R61 ;  /* 0x00007610ff3d7816 */ /* 0x000fe2000000003d */
[----:B------:R-:W-:Y:S01]  /*0510*/  IMAD.WIDE R14, R130, 0x2, R2 ;  /* 0x00000002820e7825 */ /* 0x000fe200078e0202 */
[----:B------:R-:W-:Y:S01]  /*0520*/  @!PT LDS RZ, [RZ] ;  /* 0x00000000fffff984 */ /* 0x000fe20000000800 */
[----:B------:R-:W-:Y:S01]  /*0530*/  @!PT LDS RZ, [RZ] ;  /* 0x00000000fffff984 */ /* 0x000fe20000000800 */
[----:B------:R-:W-:Y:S01]  /*0540*/  @!PT LDS RZ, [RZ] ;  /* 0x00000000fffff984 */ /* 0x000fe20000000800 */
[----:B------:R-:W-:Y:S01]  /*0550*/  LDGSTS.E.BYPASS.LTC128B.128 [R12], desc[UR6][R8.64] ;  /* 0x00000000080c7fae */ /* 0x000fe2000b981a06 */
[----:B------:R-:W-:-:S02]  /*0560*/  PRMT R70, RZ, 0x7610, R70 ;  /* 0x00007610ff467816 */ /* 0x000fc40000000046 */
[----:B------:R-:W-:Y:S01]  /*0570*/  IMAD.WIDE R208, R130, 0x2, R208 ;  /* 0x0000000282d07825 */ /* 0x000fe200078e02d0 */
[----:B------:R-:W-:Y:S01]  /*0580*/  LDGSTS.E.BYPASS.LTC128B.128 [R12+0x1000], desc[UR6][R6.64] ;  /* 0x01000000060c7fae */ /* 0x000fe2000b981a06 */
[----:B------:R-:W-:Y:S02]  /*0590*/  PRMT R60, RZ, 0x7610, R60 ;  /* 0x00007610ff3c7816 */ /* 0x000fe4000000003c */
[----:B------:R-:W-:Y:S01]  /*05a0*/  IMAD.WIDE R22, R0, 0x2, R14 ;  /* 0x0000000200167825 */ /* 0x000fe200078e020e */
[----:B------:R-:W-:Y:S01]  /*05b0*/  LDGSTS.E.BYPASS.LTC128B.128 [R12+0x2000], desc[UR6][R16.64] ;  /* 0x02000000100c7fae */ /* 0x000fe2000b981a06 */
[----:B------:R-:W-:Y:S02]  /*05c0*/  PRMT R0, RZ, 0x7610, R0 ;  /* 0x00007610ff007816 */ /* 0x000fe40000000000 */
[----:B------:R-:W-:Y:S01]  /*05d0*/  IMAD R130, R18, 0x2, R19 ;  /* 0x0000000212827824 */ /* 0x000fe200078e0213 */
[----:B------:R-:W-:Y:S01]  /*05e0*/  LDGSTS.E.BYPASS.LTC128B.128 [R12+0x3000], desc[UR6][R20.64] ;  /* 0x03000000140c7fae */ /* 0x000fe2000b981a06 */
[----:B------:R-:W-:Y:S01]  /*05f0*/  VIADD R204, R205, 0xc000 ;  /* 0x0000c000cdcc7836 */ /* 0x000fe20000000000 */
[----:B------:R-:W-:Y:S01]  /*0600*/  PRMT R71, RZ, 0x7610, R71 ;  /* 0x00007610ff477816 */ /* 0x000fe20000000047 */
[C---:B------:R-:W-:Y:S01]  /*0610*/  VIADD R26, R130.reuse, 0x4 ;  /* 0x00000004821a7836 */ /* 0x040fe20000000000 */
[----:B------:R1:W-:Y:S01]  /*0620*/  LDGSTS.E.BYPASS.LTC128B.128 [R10+0xc000], desc[UR6][R2.64] ;  /* 0x0c000000020a7fae */ /* 0x0003e2000b981a06 */
[C---:B------:R-:W-:Y:S01]  /*0630*/  VIADD R24, R130.reuse, 0x8 ;  /* 0x0000000882187836 */ /* 0x040fe20000000000 */
[----:B------:R-:W-:-:S02]  /*0640*/  LOP3.LUT R18, R130, 0x7, R133, 0x78, !PT ;  /* 0x0000000782127812 */ /* 0x000fc400078e7885 */
[----:B------:R2:W-:Y:S01]  /*0650*/  LDGSTS.E.BYPASS.LTC128B.128 [R10+0xd000], desc[UR6][R4.64] ;  /* 0x0d000000040a7fae */ /* 0x0005e2000b981a06 */
[--C-:B------:R-:W-:Y:S02]  /*0660*/  LOP3.LUT R26, R26, 0x7, R133.reuse, 0x78, !PT ;  /* 0x000000071a1a7812 */ /* 0x100fe400078e7885 */
[----:B------:R-:W-:Y:S01]  /*0670*/  LOP3.LUT R24, R24, 0x7, R133, 0x78, !PT ;  /* 0x0000000718187812 */ /* 0x000fe200078e7885 */
[----:B------:R-:W0:Y:S01]  /*0680*/  LDGDEPBAR ;  /* 0x00000000000079af */ /* 0x000e220000000000 */
[----:B------:R-:W-:Y:S01]  /*0690*/  IMAD R207, R18, 0x8, R129 ;  /* 0x0000000812cf7824 */ /* 0x000fe200078e0281 */
[----:B------:R-:W-:Y:S01]  /*06a0*/  PRMT R59, RZ, 0x7610, R59 ;  /* 0x00007610ff3b7816 */ /* 0x000fe2000000003b */
[----:B------:R-:W-:Y:S01]  /*06b0*/  IMAD R25, R26, 0x8, R129 ;  /* 0x000000081a197824 */ /* 0x000fe200078e0281 */
[----:B------:R3:W-:Y:S01]  /*06c0*/  LDGSTS.E.BYPASS.LTC128B.128 [R12+0x4000], desc[UR6][R8.64+0x40] ;  /* 0x04000040080c7fae */ /* 0x0007e2000b981a06 */
[----:B------:R-:W-:Y:S01]  /*06d0*/  IMAD R136, R207, 0x2, R204 ;  /* 0x00000002cf887824 */ /* 0x000fe200078e02cc */
[----:B------:R-:W-:Y:S01]  /*06e0*/  PRMT R72, RZ, 0x7610, R72 ;  /* 0x00007610ff487816 */ /* 0x000fe20000000048 */
[----:B------:R-:W-:Y:S01]  /*06f0*/  IMAD R140, R25, 0x2, R204 ;  /* 0x00000002198c7824 */ /* 0x000fe200078e02cc */
[----:B------:R4:W-:Y:S01]  /*0700*/  LDGSTS.E.BYPASS.LTC128B.128 [R12+0x5000], desc[UR6][R6.64+0x40] ;  /* 0x05000040060c7fae */ /* 0x0009e2000b981a06 */
[----:B------:R-:W-:-:S02]  /*0710*/  PRMT R58, RZ, 0x7610, R58 ;  /* 0x00007610ff3a7816 */ /* 0x000fc4000000003a */
[----:B------:R-:W-:Y:S01]  /*0720*/  PRMT R73, RZ, 0x7610, R73 ;  /* 0x00007610ff497816 */ /* 0x000fe20000000049 */
[----:B------:R5:W-:Y:S01]  /*0730*/  LDGSTS.E.BYPASS.LTC128B.128 [R12+0x6000], desc[UR6][R16.64+0x40] ;  /* 0x06000040100c7fae */ /* 0x000be2000b981a06 */
[----:B------:R-:W-:Y:S02]  /*0740*/  PRMT R57, RZ, 0x7610, R57 ;  /* 0x00007610ff397816 */ /* 0x000fe40000000039 */
[----:B------:R-:W-:Y:S01]  /*0750*/  PRMT R74, RZ, 0x7610, R74 ;  /* 0x00007610ff4a7816 */ /* 0x000fe2000000004a */
[----:B------:R5:W-:Y:S01]  /*0760*/  LDGSTS.E.BYPASS.LTC128B.128 [R12+0x7000], desc[UR6][R20.64+0x40] ;  /* 0x07000040140c7fae */ /* 0x000be2000b981a06 */
[----:B------:R-:W-:Y:S02]  /*0770*/  PRMT R56, RZ, 0x7610, R56 ;  /* 0x00007610ff387816 */ /* 0x000fe40000000038 */
[----:B-1----:R-:W-:Y:S01]  /*0780*/  PRMT R3, RZ, 0x7610, R3 ;  /* 0x00007610ff037816 */ /* 0x002fe20000000003 */
[----:B------:R-:W-:Y:S01]  /*0790*/  LDGSTS.E.BYPASS.LTC128B.128 [R10+0xe000], desc[UR6][R14.64] ;  /* 0x0e0000000e0a7fae */ /* 0x000fe2000b981a06 */
[----:B------:R-:W-:-:S02]  /*07a0*/  PRMT R2, RZ, 0x7610, R2 ;  /* 0x00007610ff027816 */ /* 0x000fc40000000002 */
[----:B--2---:R-:W-:Y:S01]  /*07b0*/  PRMT R5, RZ, 0x7610, R5 ;  /* 0x00007610ff057816 */ /* 0x004fe20000000005 */
[----:B------:R1:W-:Y:S01]  /*07c0*/  LDGSTS.E.BYPASS.LTC128B.128 [R10+0xf000], desc[UR6][R22.64] ;  /* 0x0f000000160a7fae */ /* 0x0003e2000b981a06 */
[----:B------:R-:W-:Y:S02]  /*07d0*/  PRMT R4, RZ, 0x7610, R4 ;  /* 0x00007610ff047816 */ /* 0x000fe40000000004 */
[----:B------:R-:W-:Y:S01]  /*07e0*/  PRMT R75, RZ, 0x7610, R75 ;  /* 0x00007610ff4b7816 */ /* 0x000fe2000000004b */
[----:B------:R-:W0:Y:S01]  /*07f0*/  LDGDEPBAR ;  /* 0x00000000000079af */ /* 0x000e220000000000 */
[----:B------:R-:W-:Y:S02]  /*0800*/  PRMT R55, RZ, 0x7610, R55 ;  /* 0x00007610ff377816 */ /* 0x000fe40000000037 */
[----:B---3--:R-:W-:Y:S02]  /*0810*/  PRMT R9, RZ, 0x7610, R9 ;  /* 0x00007610ff097816 */ /* 0x008fe40000000009 */
[----:B------:R-:W-:-:S02]  /*0820*/  PRMT R8, RZ, 0x7610, R8 ;  /* 0x00007610ff087816 */ /* 0x000fc40000000008 */
[----:B----4-:R-:W-:Y:S02]  /*0830*/  PRMT R7, RZ, 0x7610, R7 ;  /* 0x00007610ff077816 */ /* 0x010fe40000000007 */
[----:B------:R-:W-:Y:S02]  /*0840*/  PRMT R6, RZ, 0x7610, R6 ;  /* 0x00007610ff067816 */ /* 0x000fe40000000006 */
[----:B-----5:R-:W-:Y:S02]  /*0850*/  PRMT R17, RZ, 0x7610, R17 ;  /* 0x00007610ff117816 */ /* 0x020fe40000000011 */
[----:B------:R-:W-:Y:S02]  /*0860*/  PRMT R16, RZ, 0x7610, R16 ;  /* 0x00007610ff107816 */ /* 0x000fe40000000010 */
[C---:B------:R-:W-:Y:S02]  /*0870*/  LOP3.LUT R20, R134.reuse, 0x4, RZ, 0xfc, !PT ;  /* 0x0000000486147812 */ /* 0x040fe400078efcff */
[----:B------:R-:W-:-:S02]  /*0880*/  LOP3.LUT R21, R134, 0x7, R133, 0x78, !PT ;  /* 0x0000000786157812 */ /* 0x000fc400078e7885 */
[----:B------:R-:W-:Y:S02]  /*0890*/  LOP3.LUT R19, R20, 0x7, R133, 0x78, !PT ;  /* 0x0000000714137812 */ /* 0x000fe400078e7885 */
[----:B------:R-:W-:Y:S01]  /*08a0*/  PRMT R12, RZ, 0x7610, R12 ;  /* 0x00007610ff0c7816 */ /* 0x000fe2000000000c */
[----:B------:R-:W-:Y:S01]  /*08b0*/  IMAD R20, R21, 0x10, R132 ;  /* 0x0000001015147824 */ /* 0x000fe200078e0284 */
[----:B-1----:R-:W-:Y:S01]  /*08c0*/  PRMT R10, RZ, 0x7610, R10 ;  /* 0x00007610ff0a7816 */ /* 0x002fe2000000000a */
[----:B------:R-:W-:-:S04]  /*08d0*/  DEPBAR.LE SB0, 0x1 ;  /* 0x000080400000791a */ /* 0x000fc80000000000 */
[----:B------:R-:W-:Y:S01]  /*08e0*/  BAR.SYNC.DEFER_BLOCKING 0x0 ;  /* 0x0000000000007b1d */ /* 0x000fe20000010000 */
[----:B------:R-:W-:Y:S01]  /*08f0*/  VIADD R22, R130, 0xc ;  /* 0x0000000c82167836 */ /* 0x000fe20000000000 */
[----:B------:R-:W-:Y:S01]  /*0900*/  PRMT R15, RZ, 0x7610, R15 ;  /* 0x00007610ff0f7816 */ /* 0x000fe2000000000f */
[----:B------:R-:W-:Y:S01]  /*0910*/  IMAD R23, R24, 0x8, R129 ;  /* 0x0000000818177824 */ /* 0x000fe200078e0281 */
[----:B------:R-:W-:Y:S01]  /*0920*/  PRMT R14, RZ, 0x7610, R14 ;  /* 0x00007610ff0e7816 */ /* 0x000fe2000000000e */
[----:B------:R-:W-:Y:S01]  /*0930*/  IMAD R18, R19, 0x10, R132 ;  /* 0x0000001013127824 */ /* 0x000fe200078e0284 */
[----:B------:R-:W-:Y:S01]  /*0940*/  LOP3.LUT R22, R22, 0x7, R133, 0x78, !PT ;  /* 0x0000000716167812 */ /* 0x000fe200078e7885 */
[----:B------:R-:W-:Y:S01]  /*0950*/  IMAD R144, R23, 0x2, R204 ;  /* 0x0000000217907824 */ /* 0x000fe200078e02cc */
[----:B------:R-:W-:Y:S01]  /*0960*/  PRMT R76, RZ, 0x7610, R76 ;  /* 0x00007610ff4c7816 */ /* 0x000fe2000000004c */
[C---:B------:R-:W-:Y:S01]  /*0970*/  IMAD.IADD R19, R205.reuse, 0x1, R20 ;  /* 0x00000001cd137824 */ /* 0x040fe200078e0214 */
[----:B------:R-:W-:Y:S01]  /*0980*/  PRMT R54, RZ, 0x7610, R54 ;  /* 0x00007610ff367816 */ /* 0x000fe20000000036 */
[----:B------:R-:W-:Y:S01]  /*0990*/  IMAD R21, R22, 0x8, R129 ;  /* 0x0000000816157824 */ /* 0x000fe200078e0281 */
[----:B------:R-:W-:Y:S01]  /*09a0*/  PRMT R77, RZ, 0x7610, R77 ;  /* 0x00007610ff4d7816 */ /* 0x000fe2000000004d */
[----:B------:R-:W-:Y:S01]  /*09b0*/  IMAD.IADD R18, R205, 0x1, R18 ;  /* 0x00000001cd127824 */ /* 0x000fe200078e0212 */
[----:B------:R-:W-:Y:S01]  /*09c0*/  PRMT R53, RZ, 0x7610, R53 ;  /* 0x00007610ff357816 */ /* 0x000fe20000000035 */
[----:B------:R-:W-:Y:S01]  /*09d0*/  IMAD R148, R21, 0x2, R204 ;  /* 0x0000000215947824 */ /* 0x000fe200078e02cc */
[----:B------:R-:W-:-:S02]  /*09e0*/  PRMT R78, RZ, 0x7610, R78 ;  /* 0x00007610ff4e7816 */ /* 0x000fc4000000004e */
[----:B------:R-:W-:Y:S02]  /*09f0*/  PRMT R52, RZ, 0x7610, R52 ;  /* 0x00007610ff347816 */ /* 0x000fe40000000034 */
[----:B------:R-:W-:Y:S02]  /*0a00*/  PRMT R79, RZ, 0x7610, R79 ;  /* 0x00007610ff4f7816 */ /* 0x000fe4000000004f */
[----:B------:R-:W-:Y:S01]  /*0a10*/  PRMT R51, RZ, 0x7610, R51 ;  /* 0x00007610ff337816 */ /* 0x000fe20000000033 */
[----:B------:R-:W1:Y:S01]  /*0a20*/  LDSM.16.M88.4 R164, [R19] ;  /* 0x0000000013a4783b */ /* 0x000e620000000200 */
[----:B------:R-:W-:Y:S02]  /*0a30*/  PRMT R80, RZ, 0x7610, R80 ;  /* 0x00007610ff507816 */ /* 0x000fe40000000050 */
[----:B------:R-:W-:Y:S01]  /*0a40*/  PRMT R50, RZ, 0x7610, R50 ;  /* 0x00007610ff327816 */ /* 0x000fe20000000032 */
[----:B------:R2:W3:Y:S01]  /*0a50*/  LDSM.16.M88.4 R152, [R19+0x2000] ;  /* 0x002000001398783b */ /* 0x0004e20000000200 */
[----:B------:R-:W-:-:S02]  /*0a60*/  PRMT R81, RZ, 0x7610, R81 ;  /* 0x00007610ff517816 */ /* 0x000fc40000000051 */
[----:B------:R-:W-:Y:S01]  /*0a70*/  PRMT R49, RZ, 0x7610, R49 ;  /* 0x00007610ff317816 */ /* 0x000fe20000000031 */
[----:B------:R-:W4:Y:S01]  /*0a80*/  LDSM.16.M88.4 R156, [R18] ;  /* 0x00000000129c783b */ /* 0x000f220000000200 */
[----:B------:R-:W-:Y:S02]  /*0a90*/  PRMT R82, RZ, 0x7610, R82 ;  /* 0x00007610ff527816 */ /* 0x000fe40000000052 */
[----:B------:R-:W-:Y:S01]  /*0aa0*/  PRMT R48, RZ, 0x7610, R48 ;  /* 0x00007610ff307816 */ /* 0x000fe20000000030 */
[----:B------:R5:W1:Y:S01]  /*0ab0*/  LDSM.16.M88.4 R160, [R18+0x2000] ;  /* 0x0020000012a0783b */ /* 0x000a620000000200 */
[----:B------:R-:W-:Y:S02]  /*0ac0*/  PRMT R83, RZ, 0x7610, R83 ;  /* 0x00007610ff537816 */ /* 0x000fe40000000053 */
[----:B------:R-:W-:Y:S01]  /*0ad0*/  PRMT R47, RZ, 0x7610, R47 ;  /* 0x00007610ff2f7816 */ /* 0x000fe2000000002f */
[----:B------:R-:W1:Y:S01]  /*0ae0*/  LDSM.16.MT88.4 R136, [R136] ;  /* 0x000000008888783b */ /* 0x000e620000004200 */
[----:B------:R-:W-:-:S02]  /*0af0*/  PRMT R84, RZ, 0x7610, R84 ;  /* 0x00007610ff547816 */ /* 0x000fc40000000054 */
[----:B------:R-:W-:Y:S01]  /*0b00*/  PRMT R46, RZ, 0x7610, R46 ;  /* 0x00007610ff2e7816 */ /* 0x000fe2000000002e */
[----:B------:R-:W1:Y:S01]  /*0b10*/  LDSM.16.MT88.4 R140, [R140] ;  /* 0x000000008c8c783b */ /* 0x000e620000004200 */
[----:B------:R-:W-:Y:S02]  /*0b20*/  PRMT R85, RZ, 0x7610, R85 ;  /* 0x00007610ff557816 */ /* 0x000fe40000000055 */
[----:B------:R-:W-:Y:S01]  /*0b30*/  PRMT R45, RZ, 0x7610, R45 ;  /* 0x00007610ff2d7816 */ /* 0x000fe2000000002d */
[----:B------:R-:W1:Y:S01]  /*0b40*/  LDSM.16.MT88.4 R144, [R144] ;  /* 0x000000009090783b */ /* 0x000e620000004200 */
[----:B------:R-:W-:Y:S02]  /*0b50*/  PRMT R86, RZ, 0x7610, R86 ;  /* 0x00007610ff567816 */ /* 0x000fe40000000056 */
[----:B------:R-:W-:Y:S01]  /*0b60*/  PRMT R44, RZ, 0x7610, R44 ;  /* 0x00007610ff2c7816 */ /* 0x000fe2000000002c */
[----:B------:R-:W1:Y:S01]  /*0b70*/  LDSM.16.MT88.4 R148, [R148] ;  /* 0x000000009494783b */ /* 0x000e620000004200 */
[----:B------:R-:W-:-:S02]  /*0b80*/  PRMT R88, RZ, 0x7610, R88 ;  /* 0x00007610ff587816 */ /* 0x000fc40000000058 */
[----:B------:R-:W-:Y:S02]  /*0b90*/  PRMT R43, RZ, 0x7610, R43 ;  /* 0x00007610ff2b7816 */ /* 0x000fe4000000002b */
[----:B------:R-:W-:Y:S02]  /*0ba0*/  PRMT R90, RZ, 0x7610, R90 ;  /* 0x00007610ff5a7816 */ /* 0x000fe4000000005a */
[----:B------:R-:W-:Y:S02]  /*0bb0*/  PRMT R42, RZ, 0x7610, R42 ;  /* 0x00007610ff2a7816 */ /* 0x000fe4000000002a */
[----:B------:R-:W-:Y:S02]  /*0bc0*/  PRMT R93, RZ, 0x7610, R93 ;  /* 0x00007610ff5d7816 */ /* 0x000fe4000000005d */
[----:B------:R-:W-:Y:S02]  /*0bd0*/  PRMT R41, RZ, 0x7610, R41 ;  /* 0x00007610ff297816 */ /* 0x000fe40000000029 */
        /* <DEDUP_REMOVED lines=43> */
[----:B--2---:R-:W-:Y:S02]  /*0e90*/  PRMT R19, RZ, 0x7610, R19 ;  /* 0x00007610ff137816 */ /* 0x004fe40000000013 */
[----:B------:R-:W-:Y:S02]  /*0ea0*/  PRMT R112, RZ, 0x7610, R112 ;  /* 0x00007610ff707816 */ /* 0x000fe40000000070 */
[----:B-----5:R-:W-:Y:S01]  /*0eb0*/  PRMT R18, RZ, 0x7610, R18 ;  /* 0x00007610ff127816 */ /* 0x020fe20000000012 */
[----:B-1-34-:R-:W-:Y:S06]  /*0ec0*/  @!P0 BRA `(.L_x_0) ;  /* 0x0000001c00688947 */ /* 0x01afec0003800000 */
[----:B------:R-:W-:Y:S01]  /*0ed0*/  SHF.R.S32.HI R128, RZ, 0x1f, R131 ;  /* 0x0000001fff807819 */ /* 0x000fe20000011483 */
[----:B------:R-:W-:Y:S01]  /*0ee0*/  VIADD R4, R130, 0x4 ;  /* 0x0000000482047836 */ /* 0x000fe20000000000 */
[----:B------:R-:W-:Y:S01]  /*0ef0*/  LOP3.LUT R8, R134, 0x2, RZ, 0xfc, !PT ;  /* 0x0000000286087812 */ /* 0x000fe200078efcff */
[----:B------:R-:W-:Y:S01]  /*0f00*/  VIADD R2, R130, 0x8 ;  /* 0x0000000882027836 */ /* 0x000fe20000000000 */
[----:B------:R-:W-:Y:S01]  /*0f10*/  LOP3.LUT R6, R134, 0x6, RZ, 0xfc, !PT ;  /* 0x0000000686067812 */ /* 0x000fe200078efcff */
[----:B------:R-:W-:Y:S01]  /*0f20*/  VIADD R0, R130, 0xc ;  /* 0x0000000c82007836 */ /* 0x000fe20000000000 */
[C---:B------:R-:W-:Y:S01]  /*0f30*/  LOP3.LUT R211, R134.reuse, 0x7, R133, 0x78, !PT ;  /* 0x0000000786d37812 */ /* 0x040fe200078e7885 */
[----:B------:R-:W-:Y:S01]  /*0f40*/  IMAD.MOV.U32 R210, RZ, RZ, R208 ;  /* 0x000000ffffd27224 */ /* 0x000fe200078e00d0 */
[----:B------:R-:W-:Y:S01]  /*0f50*/  LOP3.LUT R134, R134, 0x4, RZ, 0xfc, !PT ;  /* 0x0000000486867812 */ /* 0x000fe200078efcff */
[----:B------:R-:W-:Y:S01]  /*0f60*/  IMAD.MOV.U32 R135, RZ, RZ, R167 ;  /* 0x000000ffff877224 */ /* 0x000fe200078e00a7 */
[----:B------:R-:W-:Y:S01]  /*0f70*/  LEA.HI R128, R128, R131, RZ, 0x5 ;  /* 0x0000008380807211 */ /* 0x000fe200078f28ff */
[--C-:B------:R-:W-:Y:S01]  /*0f80*/  IMAD R211, R211, 0x10, R132.reuse ;  /* 0x00000010d3d37824 */ /* 0x100fe200078e0284 */
[--C-:B------:R-:W-:Y:S01]  /*0f90*/  LOP3.LUT R4, R4, 0x7, R133.reuse, 0x78, !PT ;  /* 0x0000000704047812 */ /* 0x100fe200078e7885 */
[----:B------:R-:W-:Y:S01]  /*0fa0*/  IMAD.MOV.U32 R203, RZ, RZ, RZ ;  /* 0x000000ffffcb7224 */ /* 0x000fe200078e00ff */
[--C-:B------:R-:W-:Y:S01]  /*0fb0*/  LOP3.LUT R2, R2, 0x7, R133.reuse, 0x78, !PT ;  /* 0x0000000702027812 */ /* 0x100fe200078e7885 */
[----:B------:R-:W-:Y:S01]  /*0fc0*/  IMAD.MOV.U32 R202, RZ, RZ, 0x2 ;  /* 0x00000002ffca7424 */ /* 0x000fe200078e00ff */
[----:B------:R-:W-:Y:S01]  /*0fd0*/  LOP3.LUT R0, R0, 0x7, R133, 0x78, !PT ;  /* 0x0000000700007812 */ /* 0x000fe200078e7885 */
[----:B------:R-:W-:Y:S01]  /*0fe0*/  IMAD R131, R4, 0x8, R129 ;  /* 0x0000000804837824 */ /* 0x000fe200078e0281 */
[----:B------:R-:W-:Y:S01]  /*0ff0*/  LOP3.LUT R5, R8, 0x7, R133, 0x78, !PT ;  /* 0x0000000708057812 */ /* 0x000fe200078e7885 */
[----:B------:R-:W-:Y:S01]  /*1000*/  IMAD R130, R2, 0x8, R129 ;  /* 0x0000000802827824 */ /* 0x000fe200078e0281 */
[----:B------:R-:W-:Y:S01]  /*1010*/  LOP3.LUT R3, R6, 0x7, R133, 0x78, !PT ;  /* 0x0000000706037812 */ /* 0x000fe200078e7885 */
[----:B------:R-:W-:Y:S01]  /*1020*/  IMAD R129, R0, 0x8, R129 ;  /* 0x0000000800817824 */ /* 0x000fe200078e0281 */
[----:B------:R-:W-:Y:S01]  /*1030*/  LOP3.LUT R133, R134, 0x7, R133, 0x78, !PT ;  /* 0x0000000786857812 */ /* 0x000fe200078e7885 */
[----:B------:R-:W-:Y:S01]  /*1040*/  IMAD R197, R5, 0x10, R132 ;  /* 0x0000001005c57824 */ /* 0x000fe200078e0284 */
[----:B------:R-:W-:Y:S01]  /*1050*/  SHF.R.S32.HI R216, RZ, 0x5, R128 ;  /* 0x00000005ffd87819 */ /* 0x000fe20000011480 */
[--C-:B------:R-:W-:Y:S01]  /*1060*/  IMAD R196, R3, 0x10, R132.reuse ;  /* 0x0000001003c47824 */ /* 0x100fe200078e0284 */
[----:B------:R-:W-:Y:S01]  /*1070*/  IADD3 R213, P0, PT, R214, 0x40, RZ ;  /* 0x00000040d6d57810 */ /* 0x000fe20007f1e0ff */
[----:B------:R-:W-:Y:S01]  /*1080*/  IMAD R212, R133, 0x10, R132 ;  /* 0x0000001085d47824 */ /* 0x000fe200078e0284 */
[----:B------:R-:W-:Y:S01]  /*1090*/  PRMT R18, RZ, 0x7610, R18 ;  /* 0x00007610ff127816 */ /* 0x000fe20000000012 */
[----:B------:R-:W-:Y:S01]  /*10a0*/  VIADD R217, R216, 0xfffffffe ;  /* 0xfffffffed8d97836 */ /* 0x000fe20000000000 */
[----:B------:R-:W-:Y:S01]  /*10b0*/  PRMT R112, RZ, 0x7610, R112 ;  /* 0x00007610ff707816 */ /* 0x000fe20000000070 */
[----:B------:R-:W-:Y:S01]  /*10c0*/  IMAD.MOV.U32 R132, RZ, RZ, R164 ;  /* 0x000000ffff847224 */ /* 0x000fe200078e00a4 */
[----:B------:R-:W-:Y:S01]  /*10d0*/  PRMT R19, RZ, 0x7610, R19 ;  /* 0x00007610ff137816 */ /* 0x000fe20000000013 */
[----:B------:R-:W-:Y:S01]  /*10e0*/  IMAD.MOV.U32 R133, RZ, RZ, R165 ;  /* 0x000000ffff857224 */ /* 0x000fe200078e00a5 */
[----:B------:R-:W-:Y:S01]  /*10f0*/  PRMT R111, RZ, 0x7610, R111 ;  /* 0x00007610ff6f7816 */ /* 0x000fe2000000006f */
[----:B------:R-:W-:Y:S01]  /*1100*/  IMAD.MOV.U32 R134, RZ, RZ, R166 ;  /* 0x000000ffff867224 */ /* 0x000fe200078e00a6 */
[----:B------:R-:W-:Y:S01]  /*1110*/  PRMT R20, RZ, 0x7610, R20 ;  /* 0x00007610ff147816 */ /* 0x000fe20000000014 */
[----:B------:R-:W-:Y:S01]  /*1120*/  IMAD.MOV.U32 R215, RZ, RZ, 0x1 ;  /* 0x00000001ffd77424 */ /* 0x000fe200078e00ff */
[----:B------:R-:W-:Y:S01]  /*1130*/  PRMT R108, RZ, 0x7610, R108 ;  /* 0x00007610ff6c7816 */ /* 0x000fe2000000006c */
[C---:B------:R-:W-:Y:S01]  /*1140*/  VIADD R201, R205.reuse, 0x8000 ;  /* 0x00008000cdc97836 */ /* 0x040fe20000000000 */
[----:B------:R-:W-:Y:S01]  /*1150*/  PRMT R21, RZ, 0x7610, R21 ;  /* 0x00007610ff157816 */ /* 0x000fe20000000015 */
[C---:B------:R-:W-:Y:S01]  /*1160*/  VIADD R200, R205.reuse, 0x4000 ;  /* 0x00004000cdc87836 */ /* 0x040fe20000000000 */
[----:B------:R-:W-:Y:S01]  /*1170*/  PRMT R110, RZ, 0x7610, R110 ;  /* 0x00007610ff6e7816 */ /* 0x000fe2000000006e */
[C---:B------:R-:W-:Y:S01]  /*1180*/  VIADD R199, R205.reuse, 0x10000 ;  /* 0x00010000cdc77836 */ /* 0x040fe20000000000 */
[----:B------:R-:W-:Y:S01]  /*1190*/  PRMT R22, RZ, 0x7610, R22 ;  /* 0x00007610ff167816 */ /* 0x000fe20000000016 */
[----:B------:R-:W-:Y:S01]  /*11a0*/  VIADD R198, R205, 0xe000 ;  /* 0x0000e000cdc67836 */ /* 0x000fe20000000000 */
[----:B------:R-:W-:Y:S01]  /*11b0*/  PRMT R105, RZ, 0x7610, R105 ;  /* 0x00007610ff697816 */ /* 0x000fe20000000069 */
[----:B------:R-:W-:Y:S01]  /*11c0*/  IMAD.MOV R216, RZ, RZ, -R216 ;  /* 0x000000ffffd87224 */ /* 0x000fe200078e0ad8 */
        /* <DEDUP_REMOVED lines=117> */
[----:B------:R-:W-:-:S07]  /*1920*/  LEA.HI.X.SX32 R214, R214, RZ, 0x1, P0 ;  /* 0x000000ffd6d67211 */ /* 0x000fce00000f0eff */
.L_x_1:
[----:B------:R-:W-:Y:S01]  /*1930*/  PRMT R2, R2, 0x5410, R128 ;  /* 0x0000541002027816 */ /* 0x000fe20000000080 */
[----:B------:R-:W-:Y:S01]  /*1940*/  VIADD R218, R202, 0xfffffffe ;  /* 0xfffffffecada7836 */ /* 0x000fe20000000000 */
[----:B------:R-:W-:Y:S01]  /*1950*/  PRMT R3, R3, 0x5410, R127 ;  /* 0x0000541003037816 */ /* 0x000fe2000000007f */
[----:B------:R-:W-:Y:S01]  /*1960*/  IMAD.HI.U32 R165, R203, -0x55555555, RZ ;  /* 0xaaaaaaabcba57827 */ /* 0x000fe200078e00ff */
[----:B------:R-:W-:Y:S02]  /*1970*/  PRMT R50, R50, 0x5410, R80 ;  /* 0x0000541032327816 */ /* 0x000fe40000000050 */
[----:B------:R-:W-:Y:S01]  /*1980*/  ISETP.GE.AND P3, PT, R218, R217, PT ;  /* 0x000000d9da00720c */ /* 0x000fe20003f66270 */
[----:B------:R-:W-:Y:S01]  /*1990*/  VIADD R216, R216, 0x1 ;  /* 0x00000001d8d87836 */ /* 0x000fe20000000000 */
[----:B------:R-:W-:-:S01]  /*19a0*/  PRMT R53, R53, 0x5410, R77 ;  /* 0x0000541035357816 */ /* 0x000fc2000000004d */
[C---:B-1----:R-:W-:Y:S04]  /*19b0*/  HMMA.16816.F16 R2, R132.reuse, R136, R2 ;  /* 0x000000888402723c */ /* 0x042fe80000000802 */
[----:B------:R-:W-:Y:S01]  /*19c0*/  PRMT R4, R4, 0x5410, R126 ;  /* 0x0000541004047816 */ /* 0x000fe2000000007e */
[----:B------:R-:W-:Y:S01]  /*19d0*/  VIADD R203, R203, 0x1 ;  /* 0x00000001cbcb7836 */ /* 0x000fe20000000000 */
[----:B------:R-:W-:Y:S02]  /*19e0*/  PRMT R5, R5, 0x5410, R125 ;  /* 0x0000541005057816 */ /* 0x000fe4000000007d */
[----:B------:R-:W-:Y:S02]  /*19f0*/  PRMT R54, R54, 0x5410, R76 ;  /* 0x0000541036367816 */ /* 0x000fe4000000004c */
[----:B------:R-:W1:Y:S01]  /*1a00*/  @!P3 LDC.64 R76, c[0x0][0x388] ;  /* 0x0000e200ff4cbb82 */ /* 0x000e620000000a00 */
[----:B------:R-:W-:Y:S01]  /*1a10*/  PRMT R56, R56, 0x5410, R74 ;  /* 0x0000541038387816 */ /* 0x000fe2000000004a */
[----:B------:R-:W2:Y:S01]  /*1a20*/  @!P3 S2R R219, SR_TID.Y ;  /* 0x0000000000dbb919 */ /* 0x000ea20000002200 */
[C---:B------:R-:W-:Y:S02]  /*1a30*/  HMMA.16816.F16 R4, R132.reuse, R138, R4 ;  /* 0x0000008a8404723c */ /* 0x040fe40000000804 */
[----:B------:R-:W-:Y:S03]  /*1a40*/  PRMT R6, R6, 0x5410, R123 ;  /* 0x0000541006067816 */ /* 0x000fe6000000007b */
[----:B------:R-:W3:Y:S01]  /*1a50*/  @!P3 LDC R80, c[0x0][0x39c] ;  /* 0x0000e700ff50bb82 */ /* 0x000ee20000000800 */
[----:B------:R-:W-:Y:S02]  /*1a60*/  PRMT R7, R7, 0x5410, R124 ;  /* 0x0000541007077816 */ /* 0x000fe4000000007c */
[----:B------:R-:W-:Y:S05]  /*1a70*/  PRMT R57, R57, 0x5410, R73 ;  /* 0x0000541039397816 */ /* 0x000fea0000000049 */
[----:B------:R-:W4:Y:S01]  /*1a80*/  @!P3 LDC R73, c[0x0][0x398] ;  /* 0x0000e600ff49bb82 */ /* 0x000f220000000800 */
[----:B------:R-:W-:Y:S01]  /*1a90*/  PRMT R39, R39, 0x5410, R96 ;  /* 0x0000541027277816 */ /* 0x000fe20000000060 */
[C---:B------:R-:W-:Y:S01]  /*1aa0*/  HMMA.16816.F16 R6, R132.reuse, R140, R6 ;  /* 0x0000008c8406723c */ /* 0x040fe20000000806 */
[----:B------:R-:W2:Y:S01]  /*1ab0*/  @!P3 S2R R96, SR_TID.X ;  /* 0x000000000060b919 */ /* 0x000ea20000002100 */
[----:B------:R-:W-:Y:S02]  /*1ac0*/  PRMT R8, R8, 0x5410, R122 ;  /* 0x0000541008087816 */ /* 0x000fe4000000007a */
[----:B------:R-:W-:Y:S02]  /*1ad0*/  PRMT R9, R9, 0x5410, R121 ;  /* 0x0000541009097816 */ /* 0x000fe40000000079 */
[----:B------:R-:W-:Y:S01]  /*1ae0*/  PRMT R51, R51, 0x5410, R79 ;  /* 0x0000541033337816 */ /* 0x000fe2000000004f */
[----:B------:R-:W-:Y:S01]  /*1af0*/  @!P3 IMAD.HI.U32 R79, R202, -0x55555555, RZ ;  /* 0xaaaaaaabca4fb827 */ /* 0x000fe200078e00ff */
[----:B------:R-:W-:Y:S02]  /*1b00*/  SHF.R.U32.HI R165, RZ, 0x1, R165 ;  /* 0x00000001ffa57819 */ /* 0x000fe400000116a5 */
[----:B------:R-:W-:Y:S01]  /*1b10*/  PRMT R52, R52, 0x5410, R78 ;  /* 0x0000541034347816 */ /* 0x000fe2000000004e */
[C---:B------:R-:W-:Y:S02]  /*1b20*/  HMMA.16816.F16 R8, R132.reuse, R142, R8 ;  /* 0x0000008e8408723c */ /* 0x040fe40000000808 */
[----:B------:R-:W-:Y:S01]  /*1b30*/  PRMT R10, R10, 0x5410, R119 ;  /* 0x000054100a0a7816 */ /* 0x000fe20000000077 */
[----:B------:R-:W-:Y:S01]  /*1b40*/  IMAD R164, R165, -0x3, R202 ;  /* 0xfffffffda5a47824 */ /* 0x000fe200078e02ca */
[----:B------:R-:W-:Y:S02]  /*1b50*/  PRMT R11, R11, 0x5410, R120 ;  /* 0x000054100b0b7816 */ /* 0x000fe40000000078 */
[----:B------:R-:W-:Y:S02]  /*1b60*/  PRMT R55, R55, 0x5410, R75 ;  /* 0x0000541037377816 */ /* 0x000fe4000000004b */
[C---:B------:R-:W-:Y:S02]  /*1b70*/  ISETP.NE.AND P1, PT, R164.reuse, 0x3, PT ;  /* 0x00000003a400780c */ /* 0x040fe40003f25270 */
[----:B------:R-:W-:Y:S01]  /*1b80*/  ISETP.NE.AND P0, PT, R164, 0x2, PT ;  /* 0x00000002a400780c */ /* 0x000fe20003f05270 */
[C---:B------:R-:W-:Y:S02]  /*1b90*/  HMMA.16816.F16 R10, R132.reuse, R144, R10 ;  /* 0x00000090840a723c */ /* 0x040fe4000000080a */
[----:B------:R-:W-:Y:S02]  /*1ba0*/  PRMT R12, R12, 0x5410, R118 ;  /* 0x000054100c0c7816 */ /* 0x000fe40000000076 */
[----:B------:R-:W-:Y:S02]  /*1bb0*/  PRMT R13, R13, 0x5410, R117 ;  /* 0x000054100d0d7816 */ /* 0x000fe40000000075 */
[----:B------:R-:W-:Y:S01]  /*1bc0*/  SEL R165, R198, R199, !P1 ;  /* 0x000000c7c6a57207 */ /* 0x000fe20004800000 */
[C---:B------:R-:W-:Y:S01]  /*1bd0*/  @!P3 VIADD R199, R205.reuse, 0x10000 ;  /* 0x00010000cdc7b836 */ /* 0x040fe20000000000 */
[----:B------:R-:W-:Y:S01]  /*1be0*/  PRMT R60, R60, 0x5410, R70 ;  /* 0x000054103c3c7816 */ /* 0x000fe20000000046 */
[----:B------:R-:W-:Y:S01]  /*1bf0*/  @!P3 VIADD R198, R205, 0xe000 ;  /* 0x0000e000cdc6b836 */ /* 0x000fe20000000000 */
[----:B------:R-:W-:Y:S01]  /*1c00*/  SEL R180, R204, R165, !P0 ;  /* 0x000000a5ccb47207 */ /* 0x000fe20004000000 */
[C---:B------:R-:W-:Y:S02]  /*1c10*/  HMMA.16816.F16 R12, R132.reuse, R146, R12 ;  /* 0x00000092840c723c */ /* 0x040fe4000000080c */
[----:B------:R-:W-:Y:S01]  /*1c20*/  PRMT R14, R14, 0x5410, R116 ;  /* 0x000054100e0e7816 */ /* 0x000fe20000000074 */
[----:B--2---:R-:W-:Y:S01]  /*1c30*/  @!P3 IMAD R78, R219, 0x20, R96 ;  /* 0x00000020db4eb824 */ /* 0x004fe200078e0260 */
[----:B------:R-:W-:Y:S01]  /*1c40*/  PRMT R15, R15, 0x5410, R115 ;  /* 0x000054100f0f7816 */ /* 0x000fe20000000073 */
[----:B------:R-:W-:Y:S01]  /*1c50*/  IMAD R168, R207, 0x2, R180 ;  /* 0x00000002cfa87824 */ /* 0x000fe200078e02b4 */
[----:B------:R-:W-:Y:S01]  /*1c60*/  PRMT R16, R16, 0x5410, R114 ;  /* 0x0000541010107816 */ /* 0x000fe20000000072 */
[----:B------:R-:W-:Y:S01]  /*1c70*/  IMAD R172, R131, 0x2, R180 ;  /* 0x0000000283ac7824 */ /* 0x000fe200078e02b4 */
[----:B------:R-:W-:Y:S01]  /*1c80*/  @!P3 SHF.R.U32.HI R75, RZ, 0x1, R78 ;  /* 0x00000001ff4bb819 */ /* 0x000fe2000001164e */
[--C-:B------:R-:W-:Y:S01]  /*1c90*/  IMAD R176, R130, 0x2, R180.reuse ;  /* 0x0000000282b07824 */ /* 0x100fe200078e02b4 */
[----:B------:R-:W-:Y:S01]  /*1ca0*/  PRMT R17, R17, 0x5410, R113 ;  /* 0x0000541011117816 */ /* 0x000fe20000000071 */
[C---:B------:R-:W-:Y:S01]  /*1cb0*/  HMMA.16816.F16 R14, R132.reuse, R148, R14 ;  /* 0x00000094840e723c */ /* 0x040fe2000000080e */
[----:B------:R-:W-:Y:S01]  /*1cc0*/  LDSM.16.MT88.4 R168, [R168+0x1000] ;  /* 0x00100000a8a8783b */ /* 0x000fe20000004200 */
[----:B------:R-:W-:Y:S01]  /*1cd0*/  @!P3 LOP3.LUT R75, R75, 0x38, RZ, 0xc0, !PT ;  /* 0x000000384b4bb812 */ /* 0x000fe200078ec0ff */
[----:B------:R-:W-:Y:S01]  /*1ce0*/  IMAD R180, R129, 0x2, R180 ;  /* 0x0000000281b47824 */ /* 0x000fe200078e02b4 */
[----:B------:R-:W-:Y:S01]  /*1cf0*/  PRMT R18, R18, 0x5410, R112 ;  /* 0x0000541012127816 */ /* 0x000fe20000000070 */
[----:B------:R-:W-:Y:S01]  /*1d00*/  @!P3 IMAD.SHL.U32 R96, R96, 0x8, RZ ;  /* 0x000000086060b824 */ /* 0x000fe200078e00ff */
[----:B------:R-:W-:Y:S01]  /*1d10*/  PRMT R19, R19, 0x5410, R111 ;  /* 0x0000541013137816 */ /* 0x000fe2000000006f */
[----:B------:R-:W-:Y:S01]  /*1d20*/  @!P3 VIADD R204, R205, 0xc000 ;  /* 0x0000c000cdccb836 */ /* 0x000fe20000000000 */
[----:B------:R-:W-:Y:S01]  /*1d30*/  HMMA.16816.F16 R16, R132, R150, R16 ;  /* 0x000000968410723c */ /* 0x000fe20000000810 */
[----:B------:R-:W-:Y:S01]  /*1d40*/  LDSM.16.MT88.4 R172, [R172+0x1000] ;  /* 0x00100000acac783b */ /* 0x000fe20000004200 */
[----:B------:R-:W-:Y:S02]  /*1d50*/  PRMT R20, R20, 0x5410, R108 ;  /* 0x0000541014147816 */ /* 0x000fe4000000006c */
[----:B------:R-:W-:Y:S02]  /*1d60*/  PRMT R21, R21, 0x5410, R110 ;  /* 0x0000541015157816 */ /* 0x000fe4000000006e */
[----:B------:R-:W-:Y:S02]  /*1d70*/  PRMT R22, R22, 0x5410, R105 ;  /* 0x0000541016167816 */ /* 0x000fe40000000069 */
[C---:B------:R-:W-:Y:S01]  /*1d80*/  HMMA.16816.F16 R18, R152.reuse, R136, R18 ;  /* 0x000000889812723c */ /* 0x040fe20000000812 */
[----:B------:R-:W-:Y:S03]  /*1d90*/  LDSM.16.MT88.4 R176, [R176+0x1000] ;  /* 0x00100000b0b0783b */ /* 0x000fe60000004200 */
[----:B------:R-:W-:Y:S02]  /*1da0*/  PRMT R23, R23, 0x5410, R103 ;  /* 0x0000541017177816 */ /* 0x000fe40000000067 */
[----:B------:R-:W-:Y:S02]  /*1db0*/  PRMT R24, R24, 0x5410, R101 ;  /* 0x0000541018187816 */ /* 0x000fe40000000065 */
[C---:B------:R-:W-:Y:S01]  /*1dc0*/  HMMA.16816.F16 R20, R152.reuse, R138, R20 ;  /* 0x0000008a9814723c */ /* 0x040fe20000000814 */
[----:B------:R-:W-:Y:S01]  /*1dd0*/  LDSM.16.MT88.4 R180, [R180+0x1000] ;  /* 0x00100000b4b4783b */ /* 0x000fe20000004200 */
[----:B------:R-:W-:Y:S02]  /*1de0*/  PRMT R25, R25, 0x5410, R99 ;  /* 0x0000541019197816 */ /* 0x000fe40000000063 */
[----:B------:R-:W-:Y:S02]  /*1df0*/  PRMT R26, R26, 0x5410, R97 ;  /* 0x000054101a1a7816 */ /* 0x000fe40000000061 */
[----:B------:R-:W-:Y:S02]  /*1e00*/  PRMT R27, R27, 0x5410, R95 ;  /* 0x000054101b1b7816 */ /* 0x000fe4000000005f */
[C---:B------:R-:W-:Y:S02]  /*1e10*/  HMMA.16816.F16 R22, R152.reuse, R140, R22 ;  /* 0x0000008c9816723c */ /* 0x040fe40000000816 */
        /* <DEDUP_REMOVED lines=19> */
[----:B------:R-:W-:Y:S02]  /*1f50*/  HMMA.16816.F16 R32, R152, R150, R32 ;  /* 0x000000969820723c */ /* 0x000fe40000000820 */
[----:B------:R-:W-:Y:S02]  /*1f60*/  PRMT R44, R44, 0x5410, R86 ;  /* 0x000054102c2c7816 */ /* 0x000fe40000000056 */
[----:B------:R-:W-:Y:S02]  /*1f70*/  PRMT R45, R45, 0x5410, R85 ;  /* 0x000054102d2d7816 */ /* 0x000fe40000000055 */
[----:B------:R-:W-:Y:S02]  /*1f80*/  PRMT R46, R46, 0x5410, R84 ;  /* 0x000054102e2e7816 */ /* 0x000fe40000000054 */
[C---:B------:R-:W-:Y:S04]  /*1f90*/  HMMA.16816.F16 R34, R156.reuse, R136, R34 ;  /* 0x000000889c22723c */ /* 0x040fe80000000822 */
[----:B------:R-:W-:Y:S02]  /*1fa0*/  PRMT R47, R47, 0x5410, R83 ;  /* 0x000054102f2f7816 */ /* 0x000fe40000000053 */
[----:B------:R-:W-:Y:S02]  /*1fb0*/  PRMT R48, R48, 0x5410, R82 ;  /* 0x0000541030307816 */ /* 0x000fe40000000052 */
[C---:B------:R-:W-:Y:S02]  /*1fc0*/  HMMA.16816.F16 R36, R156.reuse, R138, R36 ;  /* 0x0000008a9c24723c */ /* 0x040fe40000000824 */
[----:B------:R-:W-:Y:S02]  /*1fd0*/  PRMT R49, R49, 0x5410, R81 ;  /* 0x0000541031317816 */ /* 0x000fe40000000051 */
[----:B------:R-:W-:Y:S01]  /*1fe0*/  PRMT R58, R58, 0x5410, R72 ;  /* 0x000054103a3a7816 */ /* 0x000fe20000000048 */
[----:B------:R-:W2:Y:S01]  /*1ff0*/  @!P3 S2R R81, SR_TID.Z ;  /* 0x000000000051b919 */ /* 0x000ea20000002300 */
[----:B------:R-:W-:Y:S01]  /*2000*/  PRMT R59, R59, 0x5410, R71 ;  /* 0x000054103b3b7816 */ /* 0x000fe20000000047 */
[C---:B---3--:R-:W-:Y:S01]  /*2010*/  @!P3 IMAD.SHL.U32 R71, R80.reuse, 0x20, RZ ;  /* 0x000000205047b824 */ /* 0x048fe200078e00ff */
[C---:B------:R-:W-:Y:S02]  /*2020*/  HMMA.16816.F16 R38, R156.reuse, R140, R38 ;  /* 0x0000008c9c26723c */ /* 0x040fe40000000826 */
[----:B------:R-:W-:Y:S01]  /*2030*/  PRMT R61, R61, 0x5410, R69 ;  /* 0x000054103d3d7816 */ /* 0x000fe20000000045 */
[----:B------:R-:W-:Y:S01]  /*2040*/  @!P3 IMAD.SHL.U32 R69, R80, 0x40, RZ ;  /* 0x000000405045b824 */ /* 0x000fe200078e00ff */
[----:B------:R-:W-:Y:S02]  /*2050*/  PRMT R62, R62, 0x5410, R68 ;  /* 0x000054103e3e7816 */ /* 0x000fe40000000044 */
[----:B------:R-:W-:Y:S02]  /*2060*/  PRMT R63, R63, 0x5410, R67 ;  /* 0x000054103f3f7816 */ /* 0x000fe40000000043 */
[C---:B------:R-:W-:Y:S02]  /*2070*/  HMMA.16816.F16 R40, R156.reuse, R142, R40 ;  /* 0x0000008e9c28723c */ /* 0x040fe40000000828 */
[----:B------:R-:W-:Y:S02]  /*2080*/  PRMT R64, R64, 0x5410, R66 ;  /* 0x0000541040407816 */ /* 0x000fe40000000042 */
[----:B------:R-:W-:Y:S02]  /*2090*/  PRMT R65, R65, 0x5410, R0 ;  /* 0x0000541041417816 */ /* 0x000fe40000000000 */
[----:B------:R-:W-:Y:S01]  /*20a0*/  SEL R206, R200, R201, !P1 ;  /* 0x000000c9c8ce7207 */ /* 0x000fe20004800000 */
[C---:B------:R-:W-:Y:S01]  /*20b0*/  @!P3 VIADD R201, R205.reuse, 0x8000 ;  /* 0x00008000cdc9b836 */ /* 0x040fe20000000000 */
[C---:B------:R-:W-:Y:S02]  /*20c0*/  HMMA.16816.F16 R42, R156.reuse, R144, R42 ;  /* 0x000000909c2a723c */ /* 0x040fe4000000082a */
[C---:B------:R-:W-:Y:S01]  /*20d0*/  SEL R206, R205.reuse, R206, !P0 ;  /* 0x000000cecdce7207 */ /* 0x040fe20004000000 */
[----:B------:R-:W-:Y:S01]  /*20e0*/  @!P3 VIADD R200, R205, 0x4000 ;  /* 0x00004000cdc8b836 */ /* 0x000fe20000000000 */
[----:B------:R-:W-:Y:S03]  /*20f0*/  @!P3 SHF.R.U32.HI R79, RZ, 0x1, R79 ;  /* 0x00000001ff4fb819 */ /* 0x000fe6000001164f */
[C---:B------:R-:W-:Y:S01]  /*2100*/  IMAD.IADD R208, R206.reuse, 0x1, R197 ;  /* 0x00000001ced07824 */ /* 0x040fe200078e02c5 */
[C---:B------:R-:W-:Y:S02]  /*2110*/  HMMA.16816.F16 R44, R156.reuse, R146, R44 ;  /* 0x000000929c2c723c */ /* 0x040fe4000000082c */
[----:B------:R-:W-:Y:S02]  /*2120*/  IMAD.IADD R206, R206, 0x1, R196 ;  /* 0x00000001cece7824 */ /* 0x000fe400078e02c4 */
[----:B------:R-:W3:Y:S01]  /*2130*/  LDSM.16.M88.4 R164, [R208] ;  /* 0x00000000d0a4783b */ /* 0x000ee20000000200 */
[----:B------:R-:W-:Y:S02]  /*2140*/  @!P3 IMAD R79, R79, -0x3, R202 ;  /* 0xfffffffd4f4fb824 */ /* 0x000fe400078e02ca */
[----:B--2---:R-:W-:Y:S01]  /*2150*/  @!P3 IMAD R81, R81, 0x80, R78 ;  /* 0x000000805151b824 */ /* 0x004fe200078e024e */
[C---:B------:R-:W-:Y:S02]  /*2160*/  HMMA.16816.F16 R46, R156.reuse, R148, R46 ;  /* 0x000000949c2e723c */ /* 0x040fe4000000082e */
[----:B------:R-:W-:Y:S01]  /*2170*/  @!P3 ISETP.NE.AND P1, PT, R79, 0x1, PT ;  /* 0x000000014f00b80c */ /* 0x000fe20003f25270 */
[----:B------:R-:W-:Y:S01]  /*2180*/  @!P3 IMAD.SHL.U32 R83, R81, 0x8, RZ ;  /* 0x000000085153b824 */ /* 0x000fe200078e00ff */
[----:B------:R-:W3:Y:S01]  /*2190*/  LDSM.16.M88.4 R184, [R208+0x2000] ;  /* 0x00200000d0b8783b */ /* 0x000ee20000000200 */
[----:B------:R-:W-:Y:S02]  /*21a0*/  @!P3 ISETP.NE.AND P0, PT, R79, RZ, PT ;  /* 0x000000ff4f00b20c */ /* 0x000fe40003f05270 */
[----:B------:R-:W-:Y:S01]  /*21b0*/  @!P3 LOP3.LUT R79, R75, 0x78, R96, 0x78, !PT ;  /* 0x000000784b4fb812 */ /* 0x000fe200078e7860 */
[----:B------:R-:W-:Y:S01]  /*21c0*/  HMMA.16816.F16 R48, R156, R150, R48 ;  /* 0x000000969c30723c */ /* 0x000fe20000000830 */
[----:B------:R-:W2:Y:S01]  /*21d0*/  @!P3 LDC.64 R74, c[0x0][0x390] ;  /* 0x0000e400ff4abb82 */ /* 0x000ea20000000a00 */
[----:B------:R-:W-:Y:S02]  /*21e0*/  @!P3 SEL R82, R200, R201, !P1 ;  /* 0x000000c9c852b207 */ /* 0x000fe40004800000 */
[----:B------:R-:W5:Y:S01]  /*21f0*/  LDSM.16.M88.4 R188, [R206] ;  /* 0x00000000cebc783b */ /* 0x000f620000000200 */
[--C-:B------:R-:W-:Y:S02]  /*2200*/  @!P3 LOP3.LUT R79, R79, 0x3ff80, R83.reuse, 0xf8, !PT ;  /* 0x0003ff804f4fb812 */ /* 0x100fe400078ef853 */
[----:B------:R-:W-:Y:S01]  /*2210*/  @!P3 SEL R81, R198, R199, !P1 ;  /* 0x000000c7c651b207 */ /* 0x000fe20004800000 */
[C---:B------:R-:W-:Y:S04]  /*2220*/  HMMA.16816.F16 R50, R160.reuse, R136, R50 ;  /* 0x00000088a032723c */ /* 0x040fe80000000832 */
[----:B------:R-:W5:Y:S01]  /*2230*/  LDSM.16.M88.4 R192, [R206+0x2000] ;  /* 0x00200000cec0783b */ /* 0x000f620000000200 */
[C---:B-1----:R-:W-:Y:S02]  /*2240*/  @!P3 LEA R76, P1, R213.reuse, R76, 0x1 ;  /* 0x0000004cd54cb211 */ /* 0x042fe400078208ff */
[----:B------:R-:W-:Y:S01]  /*2250*/  @!P3 SEL R72, R204, R81, !P0 ;  /* 0x00000051cc48b207 */ /* 0x000fe20004000000 */
[C---:B------:R-:W-:Y:S02]  /*2260*/  HMMA.16816.F16 R52, R160.reuse, R138, R52 ;  /* 0x0000008aa034723c */ /* 0x040fe40000000834 */
[----:B------:R-:W-:Y:S01]  /*2270*/  @!P3 LEA.HI.X R77, R213, R77, R214, 0x1, P1 ;  /* 0x0000004dd54db211 */ /* 0x000fe200008f0cd6 */
[----:B------:R-:W-:Y:S01]  /*2280*/  @!P3 IMAD R81, R80, 0x60, RZ ;  /* 0x000000605051b824 */ /* 0x000fe200078e02ff */
[----:B------:R-:W-:Y:S01]  /*2290*/  @!P3 LOP3.LUT R78, R83, 0x38, R78, 0x48, !PT ;  /* 0x00000038534eb812 */ /* 0x000fe200078e484e */
[----:B------:R-:W-:Y:S02]  /*22a0*/  @!P3 IMAD R72, R79, 0x2, R72 ;  /* 0x000000024f48b824 */ /* 0x000fe400078e0248 */
[C---:B----4-:R-:W-:Y:S01]  /*22b0*/  @!P3 IMAD.SHL.U32 R79, R73.reuse, 0x10, RZ ;  /* 0x00000010494fb824 */ /* 0x050fe200078e00ff */
[C---:B------:R-:W-:Y:S02]  /*22c0*/  HMMA.16816.F16 R54, R160.reuse, R140, R54 ;  /* 0x0000008ca036723c */ /* 0x040fe40000000836 */
[----:B------:R-:W-:Y:S01]  /*22d0*/  @!P3 LOP3.LUT R78, R78, 0x3ffc0, R83, 0xf8, !PT ;  /* 0x0003ffc04e4eb812 */ /* 0x000fe200078ef853 */
[----:B------:R-:W-:Y:S01]  /*22e0*/  @!P3 IMAD.SHL.U32 R73, R73, 0x20, RZ ;  /* 0x000000204949b824 */ /* 0x000fe200078e00ff */
[----:B------:R-:W-:Y:S02]  /*22f0*/  @!P3 SEL R83, R205, R82, !P0 ;  /* 0x00000052cd53b207 */ /* 0x000fe40004000000 */
[----:B--2---:R-:W-:Y:S02]  /*2300*/  @!P3 LEA R74, P0, R210, R74, 0x1 ;  /* 0x0000004ad24ab211 */ /* 0x004fe400078008ff */
[C---:B------:R-:W-:Y:S02]  /*2310*/  HMMA.16816.F16 R56, R160.reuse, R142, R56 ;  /* 0x0000008ea038723c */ /* 0x040fe40000000838 */
[----:B------:R-:W-:Y:S01]  /*2320*/  @!P3 IMAD R78, R78, 0x2, R83 ;  /* 0x000000024e4eb824 */ /* 0x000fe200078e0253 */
[----:B------:R-:W-:Y:S01]  /*2330*/  @!P3 LEA.HI.X R75, R210, R75, R209, 0x1, P0 ;  /* 0x0000004bd24bb211 */ /* 0x000fe200000f0cd1 */
[--C-:B------:R-:W-:Y:S01]  /*2340*/  @!P3 IMAD.WIDE R82, R71, 0x2, R76.reuse ;  /* 0x000000024752b825 */ /* 0x100fe200078e024c */
[----:B------:R-:W-:Y:S02]  /*2350*/  @!P3 IADD3 R210, P0, PT, R73, R210, RZ ;  /* 0x000000d249d2b210 */ /* 0x000fe40007f1e0ff */
[----:B------:R-:W-:Y:S01]  /*2360*/  @!PT LDS RZ, [RZ] ;  /* 0x00000000fffff984 */ /* 0x000fe20000000800 */
[----:B------:R-:W-:Y:S01]  /*2370*/  @!PT LDS RZ, [RZ] ;  /* 0x00000000fffff984 */ /* 0x000fe20000000800 */
[----:B------:R-:W-:Y:S01]  /*2380*/  @!PT LDS RZ, [RZ] ;  /* 0x00000000fffff984 */ /* 0x000fe20000000800 */
[----:B------:R1:W-:Y:S01]  /*2390*/  @!P3 LDGSTS.E.BYPASS.LTC128B.128 [R78], desc[UR6][R76.64] ;  /* 0x000000004c4ebfae */ /* 0x0003e2000b981a06 */
[C---:B------:R-:W-:Y:S02]  /*23a0*/  HMMA.16816.F16 R58, R160.reuse, R144, R58 ;  /* 0x00000090a03a723c */ /* 0x040fe4000000083a */
[----:B------:R-:W-:Y:S01]  /*23b0*/  @!P3 IMAD.WIDE R70, R69, 0x2, R76 ;  /* 0x000000024546b825 */ /* 0x000fe200078e024c */
[----:B------:R-:W-:Y:S02]  /*23c0*/  @!P3 LEA.HI.X.SX32 R209, R73, R209, 0x1, P0 ;  /* 0x000000d149d1b211 */ /* 0x000fe400000f0eff */
[----:B------:R-:W-:Y:S01]  /*23d0*/  ISETP.NE.AND P0, PT, R216, RZ, PT ;  /* 0x000000ffd800720c */ /* 0x000fe20003f05270 */
[C---:B------:R-:W-:Y:S01]  /*23e0*/  IMAD.HI.U32 R69, R215.reuse, -0x55555555, RZ ;  /* 0xaaaaaaabd7457827 */ /* 0x040fe200078e00ff */
[----:B------:R-:W-:Y:S01]  /*23f0*/  @!P3 LDGSTS.E.BYPASS.LTC128B.128 [R78+0x1000], desc[UR6][R82.64] ;  /* 0x01000000524ebfae */ /* 0x000fe2000b981a06 */
[C---:B------:R-:W-:Y:S02]  /*2400*/  HMMA.16816.F16 R60, R160.reuse, R146, R60 ;  /* 0x00000092a03c723c */ /* 0x040fe4000000083c */
[----:B------:R-:W-:Y:S01]  /*2410*/  VIADD R215, R215, 0x1 ;  /* 0x00000001d7d77836 */ /* 0x000fe20000000000 */
[----:B------:R-:W-:Y:S04]  /*2420*/  SHF.R.U32.HI R69, RZ, 0x1, R69 ;  /* 0x00000001ff457819 */ /* 0x000fe80000011645 */
[----:B------:R2:W-:Y:S01]  /*2430*/  @!P3 LDGSTS.E.BYPASS.LTC128B.128 [R78+0x2000], desc[UR6][R70.64] ;  /* 0x02000000464ebfae */ /* 0x0005e2000b981a06 */
[C---:B------:R-:W-:Y:S02]  /*2440*/  HMMA.16816.F16 R62, R160.reuse, R148, R62 ;  /* 0x00000094a03e723c */ /* 0x040fe4000000083e */
[----:B------:R-:W-:Y:S02]  /*2450*/  IMAD R69, R69, -0x3, R202 ;  /* 0xfffffffd45457824 */ /* 0x000fe400078e02ca */
[----:B------:R-:W-:Y:S03]  /*2460*/  VIADD R202, R202, 0x1 ;  /* 0x00000001caca7836 */ /* 0x000fe60000000000 */
[----:B------:R-:W-:Y:S01]  /*2470*/  ISETP.NE.AND P1, PT, R69, 0x2, PT ;  /* 0x000000024500780c */ /* 0x000fe20003f25270 */
[----:B------:R-:W-:Y:S02]  /*2480*/  HMMA.16816.F16 R64, R160, R150, R64 ;  /* 0x00000096a040723c */ /* 0x000fe40000000840 */
[----:B-1----:R-:W-:Y:S01]  /*2490*/  @!P3 IMAD.WIDE R76, R81, 0x2, R76 ;  /* 0x00000002514cb825 */ /* 0x002fe200078e024c */
[----:B------:R-:W-:Y:S02]  /*24a0*/  SEL R67, R198, R199, !P1 ;  /* 0x000000c7c6437207 */ /* 0x000fe40004800000 */
[----:B------:R-:W-:Y:S01]  /*24b0*/  ISETP.NE.AND P2, PT, R69, 0x1, PT ;  /* 0x000000014500780c */ /* 0x000fe20003f45270 */
[----:B------:R-:W-:Y:S01]  /*24c0*/  @!P3 IMAD.WIDE R80, R79, 0x2, R74 ;  /* 0x000000024f50b825 */ /* 0x000fe200078e024a */
[----:B------:R-:W-:-:S01]  /*24d0*/  @!P3 LDGSTS.E.BYPASS.LTC128B.128 [R78+0x3000], desc[UR6][R76.64] ;  /* 0x030000004c4ebfae */ /* 0x000fc2000b981a06 */
[C---:B---3--:R-:W-:Y:S04]  /*24e0*/  HMMA.16816.F16 R2, R164.reuse, R168, R2 ;  /* 0x000000a8a402723c */ /* 0x048fe80000000802 */
[----:B------:R-:W-:Y:S02]  /*24f0*/  SEL R0, R200, R201, !P1 ;  /* 0x000000c9c8007207 */ /* 0x000fe40004800000 */
[----:B------:R-:W-:Y:S01]  /*2500*/  @!P3 IADD3 R213, P1, PT, R213, 0x20, RZ ;  /* 0x00000020d5d5b810 */ /* 0x000fe20007f3e0ff */
[----:B------:R-:W-:Y:S01]  /*2510*/  @!P3 LDGSTS.E.BYPASS.LTC128B.128 [R72], desc[UR6][R74.64] ;  /* 0x000000004a48bfae */ /* 0x000fe2000b981a06 */
[C---:B------:R-:W-:Y:S02]  /*2520*/  HMMA.16816.F16 R4, R164.reuse, R170, R4 ;  /* 0x000000aaa404723c */ /* 0x040fe40000000804 */
[----:B------:R-:W-:Y:S01]  /*2530*/  SEL R69, R205, R0, !P2 ;  /* 0x00000000cd457207 */ /* 0x000fe20005000000 */
[----:B------:R-:W-:Y:S01]  /*2540*/  @!P3 IMAD.X R214, RZ, RZ, R214, P1 ;  /* 0x000000ffffd6b224 */ /* 0x000fe200008e06d6 */
[----:B------:R-:W-:Y:S03]  /*2550*/  SEL R0, R204, R67, !P2 ;  /* 0x00000043cc007207 */ /* 0x000fe60005000000 */
[----:B--2---:R2:W-:Y:S01]  /*2560*/  @!P3 LDGSTS.E.BYPASS.LTC128B.128 [R72+0x1000], desc[UR6][R80.64] ;  /* 0x010000005048bfae */ /* 0x0045e2000b981a06 */
[C---:B------:R-:W-:Y:S02]  /*2570*/  HMMA.16816.F16 R6, R164.reuse, R172, R6 ;  /* 0x000000aca406723c */ /* 0x040fe40000000806 */
[----:B------:R-:W-:Y:S01]  /*2580*/  IMAD.IADD R70, R211, 0x1, R69 ;  /* 0x00000001d3467824 */ /* 0x000fe200078e0245 */
[----:B------:R-:W-:Y:S01]  /*2590*/  PRMT R128, R2, 0x7632, R128 ;  /* 0x0000763202807816 */ /* 0x000fe20000000080 */
[--C-:B------:R-:W-:Y:S01]  /*25a0*/  IMAD R68, R207, 0x2, R0.reuse ;  /* 0x00000002cf447824 */ /* 0x100fe200078e0200 */
[----:B------:R-:W-:Y:S01]  /*25b0*/  PRMT R127, R3, 0x7632, R127 ;  /* 0x00007632037f7816 */ /* 0x000fe2000000007f */
[--C-:B------:R-:W-:Y:S01]  /*25c0*/  IMAD R67, R131, 0x2, R0.reuse ;  /* 0x0000000283437824 */ /* 0x100fe200078e0200 */
[----:B------:R-:W0:Y:S01]  /*25d0*/  LDGDEPBAR ;  /* 0x00000000000079af */ /* 0x000e220000000000 */
[C---:B------:R-:W-:Y:S02]  /*25e0*/  HMMA.16816.F16 R8, R164.reuse, R174, R8 ;  /* 0x000000aea408723c */ /* 0x040fe40000000808 */
[----:B------:R-:W-:Y:S01]  /*25f0*/  IMAD R66, R130, 0x2, R0 ;  /* 0x0000000282427824 */ /* 0x000fe200078e0200 */
[----:B------:R-:W-:Y:S01]  /*2600*/  PRMT R126, R4, 0x7632, R126 ;  /* 0x00007632047e7816 */ /* 0x000fe2000000007e */
[----:B------:R-:W-:Y:S01]  /*2610*/  IMAD.IADD R69, R212, 0x1, R69 ;  /* 0x00000001d4457824 */ /* 0x000fe200078e0245 */
[----:B------:R-:W-:Y:S01]  /*2620*/  PRMT R125, R5, 0x7632, R125 ;  /* 0x00007632057d7816 */ /* 0x000fe2000000007d */
[----:B------:R-:W-:Y:S02]  /*2630*/  IMAD R0, R129, 0x2, R0 ;  /* 0x0000000281007824 */ /* 0x000fe400078e0200 */
[C---:B------:R-:W-:Y:S03]  /*2640*/  HMMA.16816.F16 R10, R164.reuse, R176, R10 ;  /* 0x000000b0a40a723c */ /* 0x040fe6000000080a */
[----:B------:R-:W-:Y:S02]  /*2650*/  PRMT R123, R6, 0x7632, R123 ;  /* 0x00007632067b7816 */ /* 0x000fe4000000007b */
[----:B------:R-:W-:Y:S03]  /*2660*/  PRMT R124, R7, 0x7632, R124 ;  /* 0x00007632077c7816 */ /* 0x000fe6000000007c */
[C---:B------:R-:W-:Y:S03]  /*2670*/  HMMA.16816.F16 R12, R164.reuse, R178, R12 ;  /* 0x000000b2a40c723c */ /* 0x040fe6000000080c */
[----:B------:R-:W-:Y:S02]  /*2680*/  PRMT R122, R8, 0x7632, R122 ;  /* 0x00007632087a7816 */ /* 0x000fe4000000007a */
[----:B------:R-:W-:Y:S03]  /*2690*/  PRMT R121, R9, 0x7632, R121 ;  /* 0x0000763209797816 */ /* 0x000fe60000000079 */
[C---:B------:R-:W-:Y:S01]  /*26a0*/  HMMA.16816.F16 R14, R164.reuse, R180, R14 ;  /* 0x000000b4a40e723c */ /* 0x040fe2000000080e */
[----:B------:R-:W-:Y:S04]  /*26b0*/  DEPBAR.LE SB0, 0x1 ;  /* 0x000080400000791a */ /* 0x000fe80000000000 */
[----:B------:R-:W-:Y:S01]  /*26c0*/  BAR.SYNC.DEFER_BLOCKING 0x0 ;  /* 0x0000000000007b1d */ /* 0x000fe20000010000 */
[----:B------:R-:W-:Y:S02]  /*26d0*/  PRMT R119, R10, 0x7632, R119 ;  /* 0x000076320a777816 */ /* 0x000fe40000000077 */
[----:B------:R-:W-:Y:S04]  /*26e0*/  HMMA.16816.F16 R16, R164, R182, R16 ;  /* 0x000000b6a410723c */ /* 0x000fe80000000810 */
[----:B------:R-:W-:Y:S02]  /*26f0*/  PRMT R120, R11, 0x7632, R120 ;  /* 0x000076320b787816 */ /* 0x000fe40000000078 */
[----:B------:R-:W-:Y:S02]  /*2700*/  PRMT R118, R12, 0x7632, R118 ;  /* 0x000076320c767816 */ /* 0x000fe40000000076 */
[C---:B------:R-:W-:Y:S04]  /*2710*/  HMMA.16816.F16 R18, R184.reuse, R168, R18 ;  /* 0x000000a8b812723c */ /* 0x040fe80000000812 */
[----:B------:R-:W-:Y:S02]  /*2720*/  PRMT R117, R13, 0x7632, R117 ;  /* 0x000076320d757816 */ /* 0x000fe40000000075 */
[----:B------:R-:W-:Y:S02]  /*2730*/  PRMT R116, R14, 0x7632, R116 ;  /* 0x000076320e747816 */ /* 0x000fe40000000074 */
[C---:B------:R-:W-:Y:S02]  /*2740*/  HMMA.16816.F16 R20, R184.reuse, R170, R20 ;  /* 0x000000aab814723c */ /* 0x040fe40000000814 */
[----:B------:R-:W-:Y:S02]  /*2750*/  PRMT R115, R15, 0x7632, R115 ;  /* 0x000076320f737816 */ /* 0x000fe40000000073 */
[----:B------:R-:W-:Y:S02]  /*2760*/  PRMT R114, R16, 0x7632, R114 ;  /* 0x0000763210727816 */ /* 0x000fe40000000072 */
[----:B------:R-:W-:Y:S02]  /*2770*/  PRMT R113, R17, 0x7632, R113 ;  /* 0x0000763211717816 */ /* 0x000fe40000000071 */
[C---:B------:R-:W-:Y:S03]  /*2780*/  HMMA.16816.F16 R22, R184.reuse, R172, R22 ;  /* 0x000000acb816723c */ /* 0x040fe60000000816 */
[----:B------:R-:W-:Y:S02]  /*2790*/  PRMT R112, R18, 0x7632, R112 ;  /* 0x0000763212707816 */ /* 0x000fe40000000070 */
[----:B------:R-:W-:Y:S03]  /*27a0*/  PRMT R111, R19, 0x7632, R111 ;  /* 0x00007632136f7816 */ /* 0x000fe6000000006f */
[C---:B------:R-:W-:Y:S03]  /*27b0*/  HMMA.16816.F16 R24, R184.reuse, R174, R24 ;  /* 0x000000aeb818723c */ /* 0x040fe60000000818 */
[----:B------:R-:W-:Y:S02]  /*27c0*/  PRMT R108, R20, 0x7632, R108 ;  /* 0x00007632146c7816 */ /* 0x000fe4000000006c */
[----:B------:R-:W-:Y:S03]  /*27d0*/  PRMT R110, R21, 0x7632, R110 ;  /* 0x00007632156e7816 */ /* 0x000fe6000000006e */
[C---:B------:R-:W-:Y:S01]  /*27e0*/  HMMA.16816.F16 R26, R184.reuse, R176, R26 ;  /* 0x000000b0b81a723c */ /* 0x040fe2000000081a */
[----:B------:R-:W1:Y:S02]  /*27f0*/  LDSM.16.M88.4 R132, [R70] ;  /* 0x000000004684783b */ /* 0x000e640000000200 */
[----:B------:R-:W-:Y:S02]  /*2800*/  PRMT R105, R22, 0x7632, R105 ;  /* 0x0000763216697816 */ /* 0x000fe40000000069 */
[----:B------:R-:W-:Y:S03]  /*2810*/  PRMT R103, R23, 0x7632, R103 ;  /* 0x0000763217677816 */ /* 0x000fe60000000067 */
[C---:B------:R-:W-:Y:S01]  /*2820*/  HMMA.16816.F16 R28, R184.reuse, R178, R28 ;  /* 0x000000b2b81c723c */ /* 0x040fe2000000081c */
[----:B--2---:R2:W1:Y:S02]  /*2830*/  LDSM.16.M88.4 R152, [R70+0x2000] ;  /* 0x002000004698783b */ /* 0x0044640000000200 */
[----:B------:R-:W-:Y:S02]  /*2840*/  PRMT R101, R24, 0x7632, R101 ;  /* 0x0000763218657816 */ /* 0x000fe40000000065 */
[----:B------:R-:W-:Y:S03]  /*2850*/  PRMT R99, R25, 0x7632, R99 ;  /* 0x0000763219637816 */ /* 0x000fe60000000063 */
[C---:B------:R-:W-:Y:S01]  /*2860*/  HMMA.16816.F16 R30, R184.reuse, R180, R30 ;  /* 0x000000b4b81e723c */ /* 0x040fe2000000081e */
[----:B------:R-:W1:Y:S02]  /*2870*/  LDSM.16.M88.4 R156, [R69] ;  /* 0x00000000459c783b */ /* 0x000e640000000200 */
[----:B------:R-:W-:Y:S02]  /*2880*/  PRMT R97, R26, 0x7632, R97 ;  /* 0x000076321a617816 */ /* 0x000fe40000000061 */
[----:B------:R-:W-:Y:S03]  /*2890*/  PRMT R95, R27, 0x7632, R95 ;  /* 0x000076321b5f7816 */ /* 0x000fe6000000005f */
[----:B------:R-:W-:Y:S01]  /*28a0*/  HMMA.16816.F16 R32, R184, R182, R32 ;  /* 0x000000b6b820723c */ /* 0x000fe20000000820 */
[----:B------:R3:W1:Y:S02]  /*28b0*/  LDSM.16.M88.4 R160, [R69+0x2000] ;  /* 0x0020000045a0783b */ /* 0x0006640000000200 */
[----:B------:R-:W-:Y:S02]  /*28c0*/  PRMT R91, R28, 0x7632, R91 ;  /* 0x000076321c5b7816 */ /* 0x000fe4000000005b */
[----:B------:R-:W-:Y:S03]  /*28d0*/  PRMT R92, R29, 0x7632, R92 ;  /* 0x000076321d5c7816 */ /* 0x000fe6000000005c */
[C---:B-----5:R-:W-:Y:S01]  /*28e0*/  HMMA.16816.F16 R34, R188.reuse, R168, R34 ;  /* 0x000000a8bc22723c */ /* 0x060fe20000000822 */
[----:B--2---:R2:W1:Y:S03]  /*28f0*/  LDSM.16.MT88.4 R136, [R68] ;  /* 0x000000004488783b */ /* 0x0044660000004200 */
[----:B------:R-:W-:Y:S02]  /*2900*/  PRMT R89, R30, 0x7632, R89 ;  /* 0x000076321e597816 */ /* 0x000fe40000000059 */
[----:B------:R-:W-:Y:S02]  /*2910*/  PRMT R87, R31, 0x7632, R87 ;  /* 0x000076321f577816 */ /* 0x000fe40000000057 */
[C---:B------:R-:W-:Y:S01]  /*2920*/  HMMA.16816.F16 R36, R188.reuse, R170, R36 ;  /* 0x000000aabc24723c */ /* 0x040fe20000000824 */
[----:B------:R4:W1:Y:S02]  /*2930*/  LDSM.16.MT88.4 R140, [R67] ;  /* 0x00000000438c783b */ /* 0x0008640000004200 */
[----:B------:R-:W-:Y:S02]  /*2940*/  PRMT R109, R32, 0x7632, R109 ;  /* 0x00007632206d7816 */ /* 0x000fe4000000006d */
[----:B------:R-:W-:Y:S03]  /*2950*/  PRMT R107, R33, 0x7632, R107 ;  /* 0x00007632216b7816 */ /* 0x000fe6000000006b */
[C---:B------:R-:W-:Y:S01]  /*2960*/  HMMA.16816.F16 R38, R188.reuse, R172, R38 ;  /* 0x000000acbc26723c */ /* 0x040fe20000000826 */
[----:B---3--:R3:W1:Y:S02]  /*2970*/  LDSM.16.MT88.4 R144, [R66] ;  /* 0x000000004290783b */ /* 0x0086640000004200 */
[----:B------:R-:W-:Y:S02]  /*2980*/  PRMT R106, R34, 0x7632, R106 ;  /* 0x00007632226a7816 */ /* 0x000fe4000000006a */
[----:B------:R-:W-:Y:S03]  /*2990*/  PRMT R104, R35, 0x7632, R104 ;  /* 0x0000763223687816 */ /* 0x000fe60000000068 */
[C---:B------:R-:W-:Y:S01]  /*29a0*/  HMMA.16816.F16 R40, R188.reuse, R174, R40 ;  /* 0x000000aebc28723c */ /* 0x040fe20000000828 */
[----:B--2---:R2:W1:Y:S02]  /*29b0*/  LDSM.16.MT88.4 R148, [R0] ;  /* 0x000000000094783b */ /* 0x0044640000004200 */
[----:B------:R-:W-:Y:S02]  /*29c0*/  PRMT R102, R36, 0x7632, R102 ;  /* 0x0000763224667816 */ /* 0x000fe40000000066 */
[----:B------:R-:W-:Y:S03]  /*29d0*/  PRMT R100, R37, 0x7632, R100 ;  /* 0x0000763225647816 */ /* 0x000fe60000000064 */
[C---:B------:R-:W-:Y:S03]  /*29e0*/  HMMA.16816.F16 R42, R188.reuse, R176, R42 ;  /* 0x000000b0bc2a723c */ /* 0x040fe6000000082a */
        /* <DEDUP_REMOVED lines=8> */
[----:B------:R-:W-:Y:S03]  /*2a70*/  HMMA.16816.F16 R48, R188, R182, R48 ;  /* 0x000000b6bc30723c */ /* 0x000fe60000000830 */
[----:B------:R-:W-:Y:S02]  /*2a80*/  PRMT R86, R44, 0x7632, R86 ;  /* 0x000076322c567816 */ /* 0x000fe40000000056 */
[----:B------:R-:W-:Y:S03]  /*2a90*/  PRMT R85, R45, 0x7632, R85 ;  /* 0x000076322d557816 */ /* 0x000fe60000000055 */
[C---:B------:R-:W-:Y:S04]  /*2aa0*/  HMMA.16816.F16 R50, R192.reuse, R168, R50 ;  /* 0x000000a8c032723c */ /* 0x040fe80000000832 */
        /* <DEDUP_REMOVED lines=22> */
[----:B------:R-:W-:Y:S06]  /*2c10*/  PRMT R69, R61, 0x7632, R69 ;  /* 0x000076323d457816 */ /* 0x000fec0000000045 */
[----:B------:R-:W-:Y:S02]  /*2c20*/  PRMT R68, R62, 0x7632, R68 ;  /* 0x000076323e447816 */ /* 0x000fe40000000044 */
[----:B----4-:R-:W-:Y:S06]  /*2c30*/  PRMT R67, R63, 0x7632, R67 ;  /* 0x000076323f437816 */ /* 0x010fec0000000043 */
[----:B---3--:R-:W-:Y:S02]  /*2c40*/  PRMT R66, R64, 0x7632, R66 ;  /* 0x0000763240427816 */ /* 0x008fe40000000042 */
[----:B--2---:R-:W-:Y:S01]  /*2c50*/  PRMT R0, R65, 0x7632, R0 ;  /* 0x0000763241007816 */ /* 0x004fe20000000000 */
[----:B------:R-:W-:Y:S05]  /*2c60*/  @P0 BRA `(.L_x_1) ;  /* 0xffffffec00300947 */ /* 0x000fea000383ffff */
.L_x_0:
[----:B-1----:R-:W1:Y:S01]  /*2c70*/  S2R R133, SR_TID.Y ;  /* 0x0000000000857919 */ /* 0x002e620000002200 */
[----:B------:R-:W2:Y:S01]  /*2c80*/  LDC R130, c[0x0][0x398] ;  /* 0x0000e600ff827b82 */ /* 0x000ea20000000800 */
[----:B------:R-:W3:Y:S01]  /*2c90*/  LDCU.64 UR4, c[0x0][0x380] ;  /* 0x00007000ff0477ac */ /* 0x000ee20008000a00 */
[----:B------:R-:W-:-:S04]  /*2ca0*/  DEPBAR.LE SB0, 0x0 ;  /* 0x000080000000791a */ /* 0x000fc80000000000 */
[----:B------:R-:W1:Y:S01]  /*2cb0*/  S2R R132, SR_CTAID.X ;  /* 0x0000000000847919 */ /* 0x000e620000002500 */
[----:B------:R-:W4:Y:S01]  /*2cc0*/  S2R R129, SR_TID.X ;  /* 0x0000000000817919 */ /* 0x000f220000002100 */
[----:B------:R-:W5:Y:S01]  /*2cd0*/  S2R R134, SR_TID.Z ;  /* 0x0000000000867919 */ /* 0x000f620000002300 */
[----:B------:R-:W5:Y:S01]  /*2ce0*/  S2R R131, SR_CTAID.Y ;  /* 0x0000000000837919 */ /* 0x000f620000002600 */
[----:B-1----:R-:W-:Y:S01]  /*2cf0*/  LEA R132, R132, R133, 0x4 ;  /* 0x0000008584847211 */ /* 0x002fe200078e20ff */
[----:B----4-:R-:W-:Y:S01]  /*2d00*/  IMAD.SHL.U32 R133, R129, 0x2, RZ ;  /* 0x0000000281857824 */ /* 0x010fe200078e00ff */
[----:B------:R-:W-:Y:S02]  /*2d10*/  SHF.R.U32.HI R129, RZ, 0x2, R129 ;  /* 0x00000002ff817819 */ /* 0x000fe40000011681 */
[----:B------:R-:W-:Y:S02]  /*2d20*/  SHF.L.U32 R135, R132, 0x4, RZ ;  /* 0x0000000484877819 */ /* 0x000fe400000006ff */
[----:B------:R-:W-:-:S02]  /*2d30*/  LOP3.LUT R133, R133, 0x6, RZ, 0xc0, !PT ;  /* 0x0000000685857812 */ /* 0x000fc400078ec0ff */
[----:B------:R-:W-:Y:S02]  /*2d40*/  LOP3.LUT R129, R129, 0x7, RZ, 0xc0, !PT ;  /* 0x0000000781817812 */ /* 0x000fe400078ec0ff */
[----:B-----5:R-:W-:-:S03]  /*2d50*/  LEA R131, R131, R134, 0x3 ;  /* 0x0000008683837211 */ /* 0x020fc600078e18ff */
[----:B--2---:R-:W-:Y:S02]  /*2d60*/  IMAD R129, R129, R130, R133 ;  /* 0x0000008281817224 */ /* 0x004fe400078e0285 */
[----:B------:R-:W-:-:S04]  /*2d70*/  IMAD.SHL.U32 R131, R131, 0x10, RZ ;  /* 0x0000001083837824 */ /* 0x000fc800078e00ff */
[----:B------:R-:W-:Y:S01]  /*2d80*/  IMAD R134, R135, R130, R131 ;  /* 0x0000008287867224 */ /* 0x000fe200078e0283 */
[----:B------:R-:W-:Y:S01]  /*2d90*/  SHF.R.S32.HI R131, RZ, 0x1f, R129 ;  /* 0x0000001fff837819 */ /* 0x000fe20000011481 */
[----:B------:R-:W-:Y:S03]  /*2da0*/  BAR.SYNC.DEFER_BLOCKING 0x0 ;  /* 0x0000000000007b1d */ /* 0x000fe60000010000 */
[----:B------:R-:W-:-:S04]  /*2db0*/  IADD3 R132, P0, PT, R134, R129, RZ ;  /* 0x0000008186847210 */ /* 0x000fc80007f1e0ff */
[----:B------:R-:W-:Y:S02]  /*2dc0*/  LEA.HI.X.SX32 R129, R134, R131, 0x1, P0 ;  /* 0x0000008386817211 */ /* 0x000fe400000f0eff */
[----:B---3--:R-:W-:Y:S02]  /*2dd0*/  LEA R134, P0, R132, UR4, 0x1 ;  /* 0x0000000484867c11 */ /* 0x008fe4000f8008ff */
[C---:B------:R-:W-:Y:S01]  /*2de0*/  SHF.L.U32 R131, R130.reuse, 0x3, RZ ;  /* 0x0000000382837819 */ /* 0x040fe200000006ff */
[----:B------:R-:W-:Y:S01]  /*2df0*/  IMAD.SHL.U32 R130, R130, 0x40, RZ ;  /* 0x0000004082827824 */ /* 0x000fe200078e00ff */
[----:B------:R-:W-:-:S03]  /*2e00*/  LEA.HI.X R135, R132, UR5, R129, 0x1, P0 ;  /* 0x0000000584877c11 */ /* 0x000fc600080f0c81 */
[----:B------:R-:W-:-:S04]  /*2e10*/  IMAD.WIDE R136, R131, 0x2, R134 ;  /* 0x0000000283887825 */ /* 0x000fc800078e0286 */
[C---:B------:R-:W-:Y:S01]  /*2e20*/  IMAD.WIDE R132, R130.reuse, 0x2, R134 ;  /* 0x0000000282847825 */ /* 0x040fe200078e0286 */
[----:B------:R-:W-:Y:S04]  /*2e30*/  STG.E.U16 desc[UR6][R134.64], R2 ;  /* 0x0000000286007986 */ /* 0x000fe8000c101506 */
[----:B------:R-:W-:Y:S01]  /*2e40*/  STG.E.U16 desc[UR6][R134.64+0x2], R128 ;  /* 0x0000028086007986 */ /* 0x000fe2000c101506 */
[----:B------:R-:W-:-:S03]  /*2e50*/  IMAD.WIDE R138, R130, 0x2, R132 ;  /* 0x00000002828a7825 */ /* 0x000fc600078e0284 */
[----:B------:R1:W-:Y:S04]  /*2e60*/  STG.E.U16 desc[UR6][R136.64], R3 ;  /* 0x0000000388007986 */ /* 0x0003e8000c101506 */
[----:B------:R-:W-:Y:S04]  /*2e70*/  STG.E.U16 desc[UR6][R136.64+0x2], R127 ;  /* 0x0000027f88007986 */ /* 0x000fe8000c101506 */
[----:B------:R-:W-:Y:S04]  /*2e80*/  STG.E.U16 desc[UR6][R134.64+0x10], R4 ;  /* 0x0000100486007986 */ /* 0x000fe8000c101506 */
[----:B------:R-:W-:Y:S04]  /*2e90*/  STG.E.U16 desc[UR6][R134.64+0x12], R126 ;  /* 0x0000127e86007986 */ /* 0x000fe8000c101506 */
[----:B------:R2:W-:Y:S04]  /*2ea0*/  STG.E.U16 desc[UR6][R136.64+0x10], R5 ;  /* 0x0000100588007986 */ /* 0x0005e8000c101506 */
[----:B------:R-:W-:Y:S04]  /*2eb0*/  STG.E.U16 desc[UR6][R136.64+0x12], R125 ;  /* 0x0000127d88007986 */ /* 0x000fe8000c101506 */
[----:B------:R-:W-:Y:S01]  /*2ec0*/  STG.E.U16 desc[UR6][R134.64+0x40], R6 ;  /* 0x0000400686007986 */ /* 0x000fe2000c101506 */
[----:B-1----:R-:W-:-:S03]  /*2ed0*/  IMAD.WIDE R2, R131, 0x2, R132 ;  /* 0x0000000283027825 */ /* 0x002fc600078e0284 */
[----:B------:R-:W-:Y:S04]  /*2ee0*/  STG.E.U16 desc[UR6][R134.64+0x42], R123 ;  /* 0x0000427b86007986 */ /* 0x000fe8000c101506 */
[----:B------:R1:W-:Y:S04]  /*2ef0*/  STG.E.U16 desc[UR6][R136.64+0x40], R7 ;  /* 0x0000400788007986 */ /* 0x0003e8000c101506 */
[----:B------:R-:W-:Y:S04]  /*2f00*/  STG.E.U16 desc[UR6][R136.64+0x42], R124 ;  /* 0x0000427c88007986 */ /* 0x000fe8000c101506 */
[----:B------:R-:W-:Y:S01]  /*2f10*/  STG.E.U16 desc[UR6][R134.64+0x50], R8 ;  /* 0x0000500886007986 */ /* 0x000fe2000c101506 */
[----:B--2---:R-:W-:-:S03]  /*2f20*/  IMAD.WIDE R4, R130, 0x2, R138 ;  /* 0x0000000282047825 */ /* 0x004fc600078e028a */
[----:B------:R-:W-:Y:S04]  /*2f30*/  STG.E.U16 desc[UR6][R134.64+0x52], R122 ;  /* 0x0000527a86007986 */ /* 0x000fe8000c101506 */
[----:B------:R2:W-:Y:S04]  /*2f40*/  STG.E.U16 desc[UR6][R136.64+0x50], R9 ;  /* 0x0000500988007986 */ /* 0x0005e8000c101506 */
[----:B------:R-:W-:Y:S04]  /*2f50*/  STG.E.U16 desc[UR6][R136.64+0x52], R121 ;  /* 0x0000527988007986 */ /* 0x000fe8000c101506 */
[----:B------:R-:W-:Y:S01]  /*2f60*/  STG.E.U16 desc[UR6][R134.64+0x80], R10 ;  /* 0x0000800a86007986 */ /* 0x000fe2000c101506 */
[----:B-1----:R-:W-:-:S03]  /*2f70*/  IMAD.WIDE R6, R131, 0x2, R138 ;  /* 0x0000000283067825 */ /* 0x002fc600078e028a */
[----:B------:R-:W-:Y:S04]  /*2f80*/  STG.E.U16 desc[UR6][R134.64+0x82], R119 ;  /* 0x0000827786007986 */ /* 0x000fe8000c101506 */
[----:B------:R-:W-:Y:S04]  /*2f90*/  STG.E.U16 desc[UR6][R136.64+0x80], R11 ;  /* 0x0000800b88007986 */ /* 0x000fe8000c101506 */
[----:B------:R-:W-:Y:S04]  /*2fa0*/  STG.E.U16 desc[UR6][R136.64+0x82], R120 ;  /* 0x0000827888007986 */ /* 0x000fe8000c101506 */
[----:B------:R-:W-:Y:S01]  /*2fb0*/  STG.E.U16 desc[UR6][R134.64+0x90], R12 ;  /* 0x0000900c86007986 */ /* 0x000fe2000c101506 */
[----:B--2---:R-:W-:-:S03]  /*2fc0*/  IMAD.WIDE R8, R131, 0x2, R4 ;  /* 0x0000000283087825 */ /* 0x004fc600078e0204 */
[----:B------:R-:W-:Y:S04]  /*2fd0*/  STG.E.U16 desc[UR6][R134.64+0x92], R118 ;  /* 0x0000927686007986 */ /* 0x000fe8000c101506 */
        /* <DEDUP_REMOVED lines=105> */
[----:B------:R-:W-:Y:S01]  /*3670*/  STG.E.U16 desc[UR6][R8.64+0xd2], R0 ;  /* 0x0000d20008007986 */ /* 0x000fe2000c101506 */
[----:B------:R-:W-:Y:S05]  /*3680*/  EXIT ;  /* 0x000000000000794d */ /* 0x000fea0003800000 */
.L_x_2:
[----:B------:R-:W-:-:S00]  /*3690*/  BRA `(.L_x_2) ;  /* 0xfffffffc00fc7947 */ /* 0x000fc0000383ffff */
[----:B------:R-:W-:-:S00]  /*36a0*/  NOP ;  /* 0x0000000000007918 */ /* 0x000fc00000000000 */
        /* <DEDUP_REMOVED lines=13> */
.L_x_3:


//--------------------- .nv.shared.wmma_example   --------------------------
	.section	.nv.shared.wmma_example,"aw",@nobits
	.sectionflags	@""
	.align	16
	.zero		1024


//--------------------- .nv.shared.reserved.0     --------------------------
	.section	.nv.shared.reserved.0,"aw",@nobits
	.weak		__nv_reservedSMEM_offset_0_alias
	.size		__nv_reservedSMEM_offset_0_alias, 0, 64
	.other		__nv_reservedSMEM_offset_0_alias,@"STO_CUDA_RESERVED_SHARED STV_DEFAULT"
__nv_reservedSMEM_offset_0_alias:
	.zero		0
	.zero		64


//--------------------- .nv.constant0.wmma_example --------------------------
	.section	.nv.constant0.wmma_example,"a",@progbits
	.sectionflags	@""
	.align	4
.nv.constant0.wmma_example:
	.zero		928


//--------------------- SYMBOLS --------------------------

	.type		.nv.reservedSmem.offset0,@object
	.size		.nv.reservedSmem.offset0,0x4
	.type		.nv.reservedSmem.cap,@object
	.size		.nv.reservedSmem.cap,0x4
